//
// Generated by NVIDIA NVVM Compiler
//
// Compiler Build ID: CL-36424714
// Cuda compilation tools, release 13.0, V13.0.88
// Based on NVVM 20.0.0
//

.version 9.0
.target sm_100
.address_size 64

	// .globl	_Z16matrixMulCorrectPfS_S_i
// _ZZ16matrixMulCorrectPfS_S_iE3Mds has been demoted
// _ZZ16matrixMulCorrectPfS_S_iE3Nds has been demoted
// _ZZ16matrixMulNoSync1PfS_S_iE3Mds has been demoted
// _ZZ16matrixMulNoSync1PfS_S_iE3Nds has been demoted
// _ZZ16matrixMulNoSync2PfS_S_iE3Mds has been demoted
// _ZZ16matrixMulNoSync2PfS_S_iE3Nds has been demoted
// _ZZ19matrixMulNoSyncBothPfS_S_iE3Mds has been demoted
// _ZZ19matrixMulNoSyncBothPfS_S_iE3Nds has been demoted

.visible .entry _Z16matrixMulCorrectPfS_S_i(
	.param .u64 .ptr .align 1 _Z16matrixMulCorrectPfS_S_i_param_0,
	.param .u64 .ptr .align 1 _Z16matrixMulCorrectPfS_S_i_param_1,
	.param .u64 .ptr .align 1 _Z16matrixMulCorrectPfS_S_i_param_2,
	.param .u32 _Z16matrixMulCorrectPfS_S_i_param_3
)
{
	.reg .pred 	%p<8>;
	.reg .b32 	%r<104>;
	.reg .b32 	%f<368>;
	.reg .b64 	%rd<40>;
	// demoted variable
	.shared .align 4 .b8 _ZZ16matrixMulCorrectPfS_S_iE3Mds[1024];
	// demoted variable
	.shared .align 4 .b8 _ZZ16matrixMulCorrectPfS_S_iE3Nds[1024];
	ld.param.u32 	%r31, [_Z16matrixMulCorrectPfS_S_i_param_3];
	mov.u32 	%r32, %ctaid.x;
	mov.u32 	%r33, %ctaid.y;
	mov.u32 	%r1, %tid.x;
	mov.u32 	%r2, %tid.y;
	shl.b32 	%r34, %r33, 4;
	add.s32 	%r3, %r34, %r2;
	shl.b32 	%r4, %r32, 4;
	add.s32 	%r5, %r4, %r1;
	shr.s32 	%r35, %r31, 31;
	shr.u32 	%r36, %r35, 28;
	add.s32 	%r37, %r31, %r36;
	shr.s32 	%r6, %r37, 4;
	setp.lt.s32 	%p1, %r31, 16;
	mov.f32 	%f367, 0f00000000;
	@%p1 bra 	$L__BB0_9;
	mad.lo.s32 	%r100, %r31, %r3, %r1;
	shl.b32 	%r39, %r2, 6;
	mov.u32 	%r40, _ZZ16matrixMulCorrectPfS_S_iE3Mds;
	add.s32 	%r8, %r40, %r39;
	add.s32 	%r41, %r6, -1;
	setp.lt.u32 	%p2, %r41, 3;
	mov.f32 	%f367, 0f00000000;
	mov.b32 	%r103, 0;
	@%p2 bra 	$L__BB0_4;
	and.b32  	%r103, %r6, 134217724;
	neg.s32 	%r101, %r103;
	add.s32 	%r43, %r2, 48;
	mad.lo.s32 	%r44, %r31, %r43, %r1;
	add.s32 	%r99, %r44, %r4;
	add.s32 	%r45, %r2, 32;
	mad.lo.s32 	%r46, %r31, %r45, %r1;
	add.s32 	%r98, %r46, %r4;
	add.s32 	%r47, %r2, 16;
	mad.lo.s32 	%r48, %r31, %r47, %r1;
	add.s32 	%r97, %r48, %r4;
	mad.lo.s32 	%r49, %r2, %r31, %r1;
	add.s32 	%r96, %r49, %r4;
	mov.f32 	%f367, 0f00000000;
$L__BB0_3:
	.pragma "nounroll";
	ld.param.u64 	%rd36, [_Z16matrixMulCorrectPfS_S_i_param_1];
	ld.param.u64 	%rd33, [_Z16matrixMulCorrectPfS_S_i_param_0];
	cvta.to.global.u64 	%rd4, %rd33;
	mul.wide.s32 	%rd5, %r100, 4;
	add.s64 	%rd6, %rd4, %rd5;
	ld.global.f32 	%f14, [%rd6];
	shl.b32 	%r51, %r1, 2;
	add.s32 	%r52, %r8, %r51;
	st.shared.f32 	[%r52], %f14;
	cvta.to.global.u64 	%rd7, %rd36;
	mul.wide.u32 	%rd8, %r96, 4;
	add.s64 	%rd9, %rd7, %rd8;
	ld.global.f32 	%f15, [%rd9];
	mov.u32 	%r54, _ZZ16matrixMulCorrectPfS_S_iE3Nds;
	add.s32 	%r55, %r54, %r51;
	add.s32 	%r56, %r55, %r39;
	st.shared.f32 	[%r56], %f15;
	bar.sync 	0;
	ld.shared.f32 	%f16, [%r8];
	ld.shared.f32 	%f17, [%r55];
	fma.rn.f32 	%f18, %f16, %f17, %f367;
	ld.shared.f32 	%f19, [%r8+4];
	ld.shared.f32 	%f20, [%r55+64];
	fma.rn.f32 	%f21, %f19, %f20, %f18;
	ld.shared.f32 	%f22, [%r8+8];
	ld.shared.f32 	%f23, [%r55+128];
	fma.rn.f32 	%f24, %f22, %f23, %f21;
	ld.shared.f32 	%f25, [%r8+12];
	ld.shared.f32 	%f26, [%r55+192];
	fma.rn.f32 	%f27, %f25, %f26, %f24;
	ld.shared.f32 	%f28, [%r8+16];
	ld.shared.f32 	%f29, [%r55+256];
	fma.rn.f32 	%f30, %f28, %f29, %f27;
	ld.shared.f32 	%f31, [%r8+20];
	ld.shared.f32 	%f32, [%r55+320];
	fma.rn.f32 	%f33, %f31, %f32, %f30;
	ld.shared.f32 	%f34, [%r8+24];
	ld.shared.f32 	%f35, [%r55+384];
	fma.rn.f32 	%f36, %f34, %f35, %f33;
	ld.shared.f32 	%f37, [%r8+28];
	ld.shared.f32 	%f38, [%r55+448];
	fma.rn.f32 	%f39, %f37, %f38, %f36;
	ld.shared.f32 	%f40, [%r8+32];
	ld.shared.f32 	%f41, [%r55+512];
	fma.rn.f32 	%f42, %f40, %f41, %f39;
	ld.shared.f32 	%f43, [%r8+36];
	ld.shared.f32 	%f44, [%r55+576];
	fma.rn.f32 	%f45, %f43, %f44, %f42;
	ld.shared.f32 	%f46, [%r8+40];
	ld.shared.f32 	%f47, [%r55+640];
	fma.rn.f32 	%f48, %f46, %f47, %f45;
	ld.shared.f32 	%f49, [%r8+44];
	ld.shared.f32 	%f50, [%r55+704];
	fma.rn.f32 	%f51, %f49, %f50, %f48;
	ld.shared.f32 	%f52, [%r8+48];
	ld.shared.f32 	%f53, [%r55+768];
	fma.rn.f32 	%f54, %f52, %f53, %f51;
	ld.shared.f32 	%f55, [%r8+52];
	ld.shared.f32 	%f56, [%r55+832];
	fma.rn.f32 	%f57, %f55, %f56, %f54;
	ld.shared.f32 	%f58, [%r8+56];
	ld.shared.f32 	%f59, [%r55+896];
	fma.rn.f32 	%f60, %f58, %f59, %f57;
	ld.shared.f32 	%f61, [%r8+60];
	ld.shared.f32 	%f62, [%r55+960];
	fma.rn.f32 	%f63, %f61, %f62, %f60;
	bar.sync 	0;
	ld.global.f32 	%f64, [%rd6+64];
	st.shared.f32 	[%r52], %f64;
	mul.wide.u32 	%rd10, %r97, 4;
	add.s64 	%rd11, %rd7, %rd10;
	ld.global.f32 	%f65, [%rd11];
	st.shared.f32 	[%r56], %f65;
	bar.sync 	0;
	ld.shared.f32 	%f66, [%r8];
	ld.shared.f32 	%f67, [%r55];
	fma.rn.f32 	%f68, %f66, %f67, %f63;
	ld.shared.f32 	%f69, [%r8+4];
	ld.shared.f32 	%f70, [%r55+64];
	fma.rn.f32 	%f71, %f69, %f70, %f68;
	ld.shared.f32 	%f72, [%r8+8];
	ld.shared.f32 	%f73, [%r55+128];
	fma.rn.f32 	%f74, %f72, %f73, %f71;
	ld.shared.f32 	%f75, [%r8+12];
	ld.shared.f32 	%f76, [%r55+192];
	fma.rn.f32 	%f77, %f75, %f76, %f74;
	ld.shared.f32 	%f78, [%r8+16];
	ld.shared.f32 	%f79, [%r55+256];
	fma.rn.f32 	%f80, %f78, %f79, %f77;
	ld.shared.f32 	%f81, [%r8+20];
	ld.shared.f32 	%f82, [%r55+320];
	fma.rn.f32 	%f83, %f81, %f82, %f80;
	ld.shared.f32 	%f84, [%r8+24];
	ld.shared.f32 	%f85, [%r55+384];
	fma.rn.f32 	%f86, %f84, %f85, %f83;
	ld.shared.f32 	%f87, [%r8+28];
	ld.shared.f32 	%f88, [%r55+448];
	fma.rn.f32 	%f89, %f87, %f88, %f86;
	ld.shared.f32 	%f90, [%r8+32];
	ld.shared.f32 	%f91, [%r55+512];
	fma.rn.f32 	%f92, %f90, %f91, %f89;
	ld.shared.f32 	%f93, [%r8+36];
	ld.shared.f32 	%f94, [%r55+576];
	fma.rn.f32 	%f95, %f93, %f94, %f92;
	ld.shared.f32 	%f96, [%r8+40];
	ld.shared.f32 	%f97, [%r55+640];
	fma.rn.f32 	%f98, %f96, %f97, %f95;
	ld.shared.f32 	%f99, [%r8+44];
	ld.shared.f32 	%f100, [%r55+704];
	fma.rn.f32 	%f101, %f99, %f100, %f98;
	ld.shared.f32 	%f102, [%r8+48];
	ld.shared.f32 	%f103, [%r55+768];
	fma.rn.f32 	%f104, %f102, %f103, %f101;
	ld.shared.f32 	%f105, [%r8+52];
	ld.shared.f32 	%f106, [%r55+832];
	fma.rn.f32 	%f107, %f105, %f106, %f104;
	ld.shared.f32 	%f108, [%r8+56];
	ld.shared.f32 	%f109, [%r55+896];
	fma.rn.f32 	%f110, %f108, %f109, %f107;
	ld.shared.f32 	%f111, [%r8+60];
	ld.shared.f32 	%f112, [%r55+960];
	fma.rn.f32 	%f113, %f111, %f112, %f110;
	bar.sync 	0;
	ld.global.f32 	%f114, [%rd6+128];
	st.shared.f32 	[%r52], %f114;
	mul.wide.u32 	%rd12, %r98, 4;
	add.s64 	%rd13, %rd7, %rd12;
	ld.global.f32 	%f115, [%rd13];
	st.shared.f32 	[%r56], %f115;
	bar.sync 	0;
	ld.shared.f32 	%f116, [%r8];
	ld.shared.f32 	%f117, [%r55];
	fma.rn.f32 	%f118, %f116, %f117, %f113;
	ld.shared.f32 	%f119, [%r8+4];
	ld.shared.f32 	%f120, [%r55+64];
	fma.rn.f32 	%f121, %f119, %f120, %f118;
	ld.shared.f32 	%f122, [%r8+8];
	ld.shared.f32 	%f123, [%r55+128];
	fma.rn.f32 	%f124, %f122, %f123, %f121;
	ld.shared.f32 	%f125, [%r8+12];
	ld.shared.f32 	%f126, [%r55+192];
	fma.rn.f32 	%f127, %f125, %f126, %f124;
	ld.shared.f32 	%f128, [%r8+16];
	ld.shared.f32 	%f129, [%r55+256];
	fma.rn.f32 	%f130, %f128, %f129, %f127;
	ld.shared.f32 	%f131, [%r8+20];
	ld.shared.f32 	%f132, [%r55+320];
	fma.rn.f32 	%f133, %f131, %f132, %f130;
	ld.shared.f32 	%f134, [%r8+24];
	ld.shared.f32 	%f135, [%r55+384];
	fma.rn.f32 	%f136, %f134, %f135, %f133;
	ld.shared.f32 	%f137, [%r8+28];
	ld.shared.f32 	%f138, [%r55+448];
	fma.rn.f32 	%f139, %f137, %f138, %f136;
	ld.shared.f32 	%f140, [%r8+32];
	ld.shared.f32 	%f141, [%r55+512];
	fma.rn.f32 	%f142, %f140, %f141, %f139;
	ld.shared.f32 	%f143, [%r8+36];
	ld.shared.f32 	%f144, [%r55+576];
	fma.rn.f32 	%f145, %f143, %f144, %f142;
	ld.shared.f32 	%f146, [%r8+40];
	ld.shared.f32 	%f147, [%r55+640];
	fma.rn.f32 	%f148, %f146, %f147, %f145;
	ld.shared.f32 	%f149, [%r8+44];
	ld.shared.f32 	%f150, [%r55+704];
	fma.rn.f32 	%f151, %f149, %f150, %f148;
	ld.shared.f32 	%f152, [%r8+48];
	ld.shared.f32 	%f153, [%r55+768];
	fma.rn.f32 	%f154, %f152, %f153, %f151;
	ld.shared.f32 	%f155, [%r8+52];
	ld.shared.f32 	%f156, [%r55+832];
	fma.rn.f32 	%f157, %f155, %f156, %f154;
	ld.shared.f32 	%f158, [%r8+56];
	ld.shared.f32 	%f159, [%r55+896];
	fma.rn.f32 	%f160, %f158, %f159, %f157;
	ld.shared.f32 	%f161, [%r8+60];
	ld.shared.f32 	%f162, [%r55+960];
	fma.rn.f32 	%f163, %f161, %f162, %f160;
	bar.sync 	0;
	ld.global.f32 	%f164, [%rd6+192];
	st.shared.f32 	[%r52], %f164;
	mul.wide.u32 	%rd14, %r99, 4;
	add.s64 	%rd15, %rd7, %rd14;
	ld.global.f32 	%f165, [%rd15];
	st.shared.f32 	[%r56], %f165;
	bar.sync 	0;
	ld.shared.f32 	%f166, [%r8];
	ld.shared.f32 	%f167, [%r55];
	fma.rn.f32 	%f168, %f166, %f167, %f163;
	ld.shared.f32 	%f169, [%r8+4];
	ld.shared.f32 	%f170, [%r55+64];
	fma.rn.f32 	%f171, %f169, %f170, %f168;
	ld.shared.f32 	%f172, [%r8+8];
	ld.shared.f32 	%f173, [%r55+128];
	fma.rn.f32 	%f174, %f172, %f173, %f171;
	ld.shared.f32 	%f175, [%r8+12];
	ld.shared.f32 	%f176, [%r55+192];
	fma.rn.f32 	%f177, %f175, %f176, %f174;
	ld.shared.f32 	%f178, [%r8+16];
	ld.shared.f32 	%f179, [%r55+256];
	fma.rn.f32 	%f180, %f178, %f179, %f177;
	ld.shared.f32 	%f181, [%r8+20];
	ld.shared.f32 	%f182, [%r55+320];
	fma.rn.f32 	%f183, %f181, %f182, %f180;
	ld.shared.f32 	%f184, [%r8+24];
	ld.shared.f32 	%f185, [%r55+384];
	fma.rn.f32 	%f186, %f184, %f185, %f183;
	ld.shared.f32 	%f187, [%r8+28];
	ld.shared.f32 	%f188, [%r55+448];
	fma.rn.f32 	%f189, %f187, %f188, %f186;
	ld.shared.f32 	%f190, [%r8+32];
	ld.shared.f32 	%f191, [%r55+512];
	fma.rn.f32 	%f192, %f190, %f191, %f189;
	ld.shared.f32 	%f193, [%r8+36];
	ld.shared.f32 	%f194, [%r55+576];
	fma.rn.f32 	%f195, %f193, %f194, %f192;
	ld.shared.f32 	%f196, [%r8+40];
	ld.shared.f32 	%f197, [%r55+640];
	fma.rn.f32 	%f198, %f196, %f197, %f195;
	ld.shared.f32 	%f199, [%r8+44];
	ld.shared.f32 	%f200, [%r55+704];
	fma.rn.f32 	%f201, %f199, %f200, %f198;
	ld.shared.f32 	%f202, [%r8+48];
	ld.shared.f32 	%f203, [%r55+768];
	fma.rn.f32 	%f204, %f202, %f203, %f201;
	ld.shared.f32 	%f205, [%r8+52];
	ld.shared.f32 	%f206, [%r55+832];
	fma.rn.f32 	%f207, %f205, %f206, %f204;
	ld.shared.f32 	%f208, [%r8+56];
	ld.shared.f32 	%f209, [%r55+896];
	fma.rn.f32 	%f210, %f208, %f209, %f207;
	ld.shared.f32 	%f211, [%r8+60];
	ld.shared.f32 	%f212, [%r55+960];
	fma.rn.f32 	%f367, %f211, %f212, %f210;
	bar.sync 	0;
	add.s32 	%r101, %r101, 4;
	add.s32 	%r100, %r100, 64;
	shl.b32 	%r57, %r31, 6;
	add.s32 	%r99, %r99, %r57;
	add.s32 	%r98, %r98, %r57;
	add.s32 	%r97, %r97, %r57;
	add.s32 	%r96, %r96, %r57;
	setp.ne.s32 	%p3, %r101, 0;
	@%p3 bra 	$L__BB0_3;
$L__BB0_4:
	and.b32  	%r28, %r6, 3;
	setp.eq.s32 	%p4, %r28, 0;
	@%p4 bra 	$L__BB0_9;
	setp.eq.s32 	%p5, %r28, 1;
	@%p5 bra 	$L__BB0_7;
	ld.param.u64 	%rd37, [_Z16matrixMulCorrectPfS_S_i_param_1];
	ld.param.u64 	%rd34, [_Z16matrixMulCorrectPfS_S_i_param_0];
	shl.b32 	%r58, %r103, 4;
	mad.lo.s32 	%r63, %r31, %r3, %r1;
	add.s32 	%r64, %r63, %r58;
	cvta.to.global.u64 	%rd16, %rd34;
	mul.wide.s32 	%rd17, %r64, 4;
	add.s64 	%rd18, %rd16, %rd17;
	ld.global.f32 	%f214, [%rd18];
	shl.b32 	%r65, %r1, 2;
	add.s32 	%r66, %r8, %r65;
	st.shared.f32 	[%r66], %f214;
	add.s32 	%r67, %r58, %r2;
	mad.lo.s32 	%r68, %r67, %r31, %r5;
	cvta.to.global.u64 	%rd19, %rd37;
	mul.wide.u32 	%rd20, %r68, 4;
	add.s64 	%rd21, %rd19, %rd20;
	ld.global.f32 	%f215, [%rd21];
	mov.u32 	%r70, _ZZ16matrixMulCorrectPfS_S_iE3Nds;
	add.s32 	%r71, %r70, %r65;
	add.s32 	%r72, %r71, %r39;
	st.shared.f32 	[%r72], %f215;
	bar.sync 	0;
	ld.shared.f32 	%f216, [%r8];
	ld.shared.f32 	%f217, [%r71];
	fma.rn.f32 	%f218, %f216, %f217, %f367;
	ld.shared.f32 	%f219, [%r8+4];
	ld.shared.f32 	%f220, [%r71+64];
	fma.rn.f32 	%f221, %f219, %f220, %f218;
	ld.shared.f32 	%f222, [%r8+8];
	ld.shared.f32 	%f223, [%r71+128];
	fma.rn.f32 	%f224, %f222, %f223, %f221;
	ld.shared.f32 	%f225, [%r8+12];
	ld.shared.f32 	%f226, [%r71+192];
	fma.rn.f32 	%f227, %f225, %f226, %f224;
	ld.shared.f32 	%f228, [%r8+16];
	ld.shared.f32 	%f229, [%r71+256];
	fma.rn.f32 	%f230, %f228, %f229, %f227;
	ld.shared.f32 	%f231, [%r8+20];
	ld.shared.f32 	%f232, [%r71+320];
	fma.rn.f32 	%f233, %f231, %f232, %f230;
	ld.shared.f32 	%f234, [%r8+24];
	ld.shared.f32 	%f235, [%r71+384];
	fma.rn.f32 	%f236, %f234, %f235, %f233;
	ld.shared.f32 	%f237, [%r8+28];
	ld.shared.f32 	%f238, [%r71+448];
	fma.rn.f32 	%f239, %f237, %f238, %f236;
	ld.shared.f32 	%f240, [%r8+32];
	ld.shared.f32 	%f241, [%r71+512];
	fma.rn.f32 	%f242, %f240, %f241, %f239;
	ld.shared.f32 	%f243, [%r8+36];
	ld.shared.f32 	%f244, [%r71+576];
	fma.rn.f32 	%f245, %f243, %f244, %f242;
	ld.shared.f32 	%f246, [%r8+40];
	ld.shared.f32 	%f247, [%r71+640];
	fma.rn.f32 	%f248, %f246, %f247, %f245;
	ld.shared.f32 	%f249, [%r8+44];
	ld.shared.f32 	%f250, [%r71+704];
	fma.rn.f32 	%f251, %f249, %f250, %f248;
	ld.shared.f32 	%f252, [%r8+48];
	ld.shared.f32 	%f253, [%r71+768];
	fma.rn.f32 	%f254, %f252, %f253, %f251;
	ld.shared.f32 	%f255, [%r8+52];
	ld.shared.f32 	%f256, [%r71+832];
	fma.rn.f32 	%f257, %f255, %f256, %f254;
	ld.shared.f32 	%f258, [%r8+56];
	ld.shared.f32 	%f259, [%r71+896];
	fma.rn.f32 	%f260, %f258, %f259, %f257;
	ld.shared.f32 	%f261, [%r8+60];
	ld.shared.f32 	%f262, [%r71+960];
	fma.rn.f32 	%f263, %f261, %f262, %f260;
	bar.sync 	0;
	ld.global.f32 	%f264, [%rd18+64];
	st.shared.f32 	[%r66], %f264;
	add.s32 	%r73, %r67, 16;
	mad.lo.s32 	%r74, %r73, %r31, %r5;
	mul.wide.u32 	%rd22, %r74, 4;
	add.s64 	%rd23, %rd19, %rd22;
	ld.global.f32 	%f265, [%rd23];
	st.shared.f32 	[%r72], %f265;
	bar.sync 	0;
	ld.shared.f32 	%f266, [%r8];
	ld.shared.f32 	%f267, [%r71];
	fma.rn.f32 	%f268, %f266, %f267, %f263;
	ld.shared.f32 	%f269, [%r8+4];
	ld.shared.f32 	%f270, [%r71+64];
	fma.rn.f32 	%f271, %f269, %f270, %f268;
	ld.shared.f32 	%f272, [%r8+8];
	ld.shared.f32 	%f273, [%r71+128];
	fma.rn.f32 	%f274, %f272, %f273, %f271;
	ld.shared.f32 	%f275, [%r8+12];
	ld.shared.f32 	%f276, [%r71+192];
	fma.rn.f32 	%f277, %f275, %f276, %f274;
	ld.shared.f32 	%f278, [%r8+16];
	ld.shared.f32 	%f279, [%r71+256];
	fma.rn.f32 	%f280, %f278, %f279, %f277;
	ld.shared.f32 	%f281, [%r8+20];
	ld.shared.f32 	%f282, [%r71+320];
	fma.rn.f32 	%f283, %f281, %f282, %f280;
	ld.shared.f32 	%f284, [%r8+24];
	ld.shared.f32 	%f285, [%r71+384];
	fma.rn.f32 	%f286, %f284, %f285, %f283;
	ld.shared.f32 	%f287, [%r8+28];
	ld.shared.f32 	%f288, [%r71+448];
	fma.rn.f32 	%f289, %f287, %f288, %f286;
	ld.shared.f32 	%f290, [%r8+32];
	ld.shared.f32 	%f291, [%r71+512];
	fma.rn.f32 	%f292, %f290, %f291, %f289;
	ld.shared.f32 	%f293, [%r8+36];
	ld.shared.f32 	%f294, [%r71+576];
	fma.rn.f32 	%f295, %f293, %f294, %f292;
	ld.shared.f32 	%f296, [%r8+40];
	ld.shared.f32 	%f297, [%r71+640];
	fma.rn.f32 	%f298, %f296, %f297, %f295;
	ld.shared.f32 	%f299, [%r8+44];
	ld.shared.f32 	%f300, [%r71+704];
	fma.rn.f32 	%f301, %f299, %f300, %f298;
	ld.shared.f32 	%f302, [%r8+48];
	ld.shared.f32 	%f303, [%r71+768];
	fma.rn.f32 	%f304, %f302, %f303, %f301;
	ld.shared.f32 	%f305, [%r8+52];
	ld.shared.f32 	%f306, [%r71+832];
	fma.rn.f32 	%f307, %f305, %f306, %f304;
	ld.shared.f32 	%f308, [%r8+56];
	ld.shared.f32 	%f309, [%r71+896];
	fma.rn.f32 	%f310, %f308, %f309, %f307;
	ld.shared.f32 	%f311, [%r8+60];
	ld.shared.f32 	%f312, [%r71+960];
	fma.rn.f32 	%f367, %f311, %f312, %f310;
	bar.sync 	0;
	add.s32 	%r103, %r103, 2;
$L__BB0_7:
	and.b32  	%r75, %r6, 1;
	setp.eq.b32 	%p6, %r75, 1;
	not.pred 	%p7, %p6;
	@%p7 bra 	$L__BB0_9;
	ld.param.u64 	%rd38, [_Z16matrixMulCorrectPfS_S_i_param_1];
	ld.param.u64 	%rd35, [_Z16matrixMulCorrectPfS_S_i_param_0];
	shl.b32 	%r76, %r103, 4;
	mad.lo.s32 	%r81, %r31, %r3, %r1;
	add.s32 	%r82, %r81, %r76;
	cvta.to.global.u64 	%rd24, %rd35;
	mul.wide.s32 	%rd25, %r82, 4;
	add.s64 	%rd26, %rd24, %rd25;
	ld.global.f32 	%f313, [%rd26];
	shl.b32 	%r83, %r1, 2;
	add.s32 	%r84, %r8, %r83;
	st.shared.f32 	[%r84], %f313;
	add.s32 	%r85, %r76, %r2;
	mad.lo.s32 	%r86, %r85, %r31, %r5;
	cvta.to.global.u64 	%rd27, %rd38;
	mul.wide.u32 	%rd28, %r86, 4;
	add.s64 	%rd29, %rd27, %rd28;
	ld.global.f32 	%f314, [%rd29];
	mov.u32 	%r88, _ZZ16matrixMulCorrectPfS_S_iE3Nds;
	add.s32 	%r89, %r88, %r83;
	add.s32 	%r90, %r89, %r39;
	st.shared.f32 	[%r90], %f314;
	bar.sync 	0;
	ld.shared.f32 	%f315, [%r8];
	ld.shared.f32 	%f316, [%r89];
	fma.rn.f32 	%f317, %f315, %f316, %f367;
	ld.shared.f32 	%f318, [%r8+4];
	ld.shared.f32 	%f319, [%r89+64];
	fma.rn.f32 	%f320, %f318, %f319, %f317;
	ld.shared.f32 	%f321, [%r8+8];
	ld.shared.f32 	%f322, [%r89+128];
	fma.rn.f32 	%f323, %f321, %f322, %f320;
	ld.shared.f32 	%f324, [%r8+12];
	ld.shared.f32 	%f325, [%r89+192];
	fma.rn.f32 	%f326, %f324, %f325, %f323;
	ld.shared.f32 	%f327, [%r8+16];
	ld.shared.f32 	%f328, [%r89+256];
	fma.rn.f32 	%f329, %f327, %f328, %f326;
	ld.shared.f32 	%f330, [%r8+20];
	ld.shared.f32 	%f331, [%r89+320];
	fma.rn.f32 	%f332, %f330, %f331, %f329;
	ld.shared.f32 	%f333, [%r8+24];
	ld.shared.f32 	%f334, [%r89+384];
	fma.rn.f32 	%f335, %f333, %f334, %f332;
	ld.shared.f32 	%f336, [%r8+28];
	ld.shared.f32 	%f337, [%r89+448];
	fma.rn.f32 	%f338, %f336, %f337, %f335;
	ld.shared.f32 	%f339, [%r8+32];
	ld.shared.f32 	%f340, [%r89+512];
	fma.rn.f32 	%f341, %f339, %f340, %f338;
	ld.shared.f32 	%f342, [%r8+36];
	ld.shared.f32 	%f343, [%r89+576];
	fma.rn.f32 	%f344, %f342, %f343, %f341;
	ld.shared.f32 	%f345, [%r8+40];
	ld.shared.f32 	%f346, [%r89+640];
	fma.rn.f32 	%f347, %f345, %f346, %f344;
	ld.shared.f32 	%f348, [%r8+44];
	ld.shared.f32 	%f349, [%r89+704];
	fma.rn.f32 	%f350, %f348, %f349, %f347;
	ld.shared.f32 	%f351, [%r8+48];
	ld.shared.f32 	%f352, [%r89+768];
	fma.rn.f32 	%f353, %f351, %f352, %f350;
	ld.shared.f32 	%f354, [%r8+52];
	ld.shared.f32 	%f355, [%r89+832];
	fma.rn.f32 	%f356, %f354, %f355, %f353;
	ld.shared.f32 	%f357, [%r8+56];
	ld.shared.f32 	%f358, [%r89+896];
	fma.rn.f32 	%f359, %f357, %f358, %f356;
	ld.shared.f32 	%f360, [%r8+60];
	ld.shared.f32 	%f361, [%r89+960];
	fma.rn.f32 	%f367, %f360, %f361, %f359;
	bar.sync 	0;
$L__BB0_9:
	ld.param.u64 	%rd39, [_Z16matrixMulCorrectPfS_S_i_param_2];
	cvta.to.global.u64 	%rd30, %rd39;
	mad.lo.s32 	%r95, %r31, %r3, %r5;
	mul.wide.s32 	%rd31, %r95, 4;
	add.s64 	%rd32, %rd30, %rd31;
	st.global.f32 	[%rd32], %f367;
	ret;

}
	// .globl	_Z16matrixMulNoSync1PfS_S_i
.visible .entry _Z16matrixMulNoSync1PfS_S_i(
	.param .u64 .ptr .align 1 _Z16matrixMulNoSync1PfS_S_i_param_0,
	.param .u64 .ptr .align 1 _Z16matrixMulNoSync1PfS_S_i_param_1,
	.param .u64 .ptr .align 1 _Z16matrixMulNoSync1PfS_S_i_param_2,
	.param .u32 _Z16matrixMulNoSync1PfS_S_i_param_3
)
{
	.reg .pred 	%p<8>;
	.reg .b32 	%r<104>;
	.reg .b32 	%f<368>;
	.reg .b64 	%rd<40>;
	// demoted variable
	.shared .align 4 .b8 _ZZ16matrixMulNoSync1PfS_S_iE3Mds[1024];
	// demoted variable
	.shared .align 4 .b8 _ZZ16matrixMulNoSync1PfS_S_iE3Nds[1024];
	ld.param.u32 	%r31, [_Z16matrixMulNoSync1PfS_S_i_param_3];
	mov.u32 	%r32, %ctaid.x;
	mov.u32 	%r33, %ctaid.y;
	mov.u32 	%r1, %tid.x;
	mov.u32 	%r2, %tid.y;
	shl.b32 	%r34, %r33, 4;
	add.s32 	%r3, %r34, %r2;
	shl.b32 	%r4, %r32, 4;
	add.s32 	%r5, %r4, %r1;
	shr.s32 	%r35, %r31, 31;
	shr.u32 	%r36, %r35, 28;
	add.s32 	%r37, %r31, %r36;
	shr.s32 	%r6, %r37, 4;
	setp.lt.s32 	%p1, %r31, 16;
	mov.f32 	%f367, 0f00000000;
	@%p1 bra 	$L__BB1_9;
	mad.lo.s32 	%r100, %r31, %r3, %r1;
	shl.b32 	%r39, %r2, 6;
	mov.u32 	%r40, _ZZ16matrixMulNoSync1PfS_S_iE3Mds;
	add.s32 	%r8, %r40, %r39;
	add.s32 	%r41, %r6, -1;
	setp.lt.u32 	%p2, %r41, 3;
	mov.f32 	%f367, 0f00000000;
	mov.b32 	%r103, 0;
	@%p2 bra 	$L__BB1_4;
	and.b32  	%r103, %r6, 134217724;
	neg.s32 	%r101, %r103;
	add.s32 	%r43, %r2, 48;
	mad.lo.s32 	%r44, %r31, %r43, %r1;
	add.s32 	%r99, %r44, %r4;
	add.s32 	%r45, %r2, 32;
	mad.lo.s32 	%r46, %r31, %r45, %r1;
	add.s32 	%r98, %r46, %r4;
	add.s32 	%r47, %r2, 16;
	mad.lo.s32 	%r48, %r31, %r47, %r1;
	add.s32 	%r97, %r48, %r4;
	mad.lo.s32 	%r49, %r2, %r31, %r1;
	add.s32 	%r96, %r49, %r4;
	mov.f32 	%f367, 0f00000000;
$L__BB1_3:
	.pragma "nounroll";
	ld.param.u64 	%rd36, [_Z16matrixMulNoSync1PfS_S_i_param_1];
	ld.param.u64 	%rd33, [_Z16matrixMulNoSync1PfS_S_i_param_0];
	cvta.to.global.u64 	%rd4, %rd33;
	mul.wide.s32 	%rd5, %r100, 4;
	add.s64 	%rd6, %rd4, %rd5;
	ld.global.f32 	%f14, [%rd6];
	shl.b32 	%r51, %r1, 2;
	add.s32 	%r52, %r8, %r51;
	st.shared.f32 	[%r52], %f14;
	cvta.to.global.u64 	%rd7, %rd36;
	mul.wide.u32 	%rd8, %r96, 4;
	add.s64 	%rd9, %rd7, %rd8;
	ld.global.f32 	%f15, [%rd9];
	mov.u32 	%r54, _ZZ16matrixMulNoSync1PfS_S_iE3Nds;
	add.s32 	%r55, %r54, %r51;
	add.s32 	%r56, %r55, %r39;
	st.shared.f32 	[%r56], %f15;
	ld.shared.f32 	%f16, [%r8];
	ld.shared.f32 	%f17, [%r55];
	fma.rn.f32 	%f18, %f16, %f17, %f367;
	ld.shared.f32 	%f19, [%r8+4];
	ld.shared.f32 	%f20, [%r55+64];
	fma.rn.f32 	%f21, %f19, %f20, %f18;
	ld.shared.f32 	%f22, [%r8+8];
	ld.shared.f32 	%f23, [%r55+128];
	fma.rn.f32 	%f24, %f22, %f23, %f21;
	ld.shared.f32 	%f25, [%r8+12];
	ld.shared.f32 	%f26, [%r55+192];
	fma.rn.f32 	%f27, %f25, %f26, %f24;
	ld.shared.f32 	%f28, [%r8+16];
	ld.shared.f32 	%f29, [%r55+256];
	fma.rn.f32 	%f30, %f28, %f29, %f27;
	ld.shared.f32 	%f31, [%r8+20];
	ld.shared.f32 	%f32, [%r55+320];
	fma.rn.f32 	%f33, %f31, %f32, %f30;
	ld.shared.f32 	%f34, [%r8+24];
	ld.shared.f32 	%f35, [%r55+384];
	fma.rn.f32 	%f36, %f34, %f35, %f33;
	ld.shared.f32 	%f37, [%r8+28];
	ld.shared.f32 	%f38, [%r55+448];
	fma.rn.f32 	%f39, %f37, %f38, %f36;
	ld.shared.f32 	%f40, [%r8+32];
	ld.shared.f32 	%f41, [%r55+512];
	fma.rn.f32 	%f42, %f40, %f41, %f39;
	ld.shared.f32 	%f43, [%r8+36];
	ld.shared.f32 	%f44, [%r55+576];
	fma.rn.f32 	%f45, %f43, %f44, %f42;
	ld.shared.f32 	%f46, [%r8+40];
	ld.shared.f32 	%f47, [%r55+640];
	fma.rn.f32 	%f48, %f46, %f47, %f45;
	ld.shared.f32 	%f49, [%r8+44];
	ld.shared.f32 	%f50, [%r55+704];
	fma.rn.f32 	%f51, %f49, %f50, %f48;
	ld.shared.f32 	%f52, [%r8+48];
	ld.shared.f32 	%f53, [%r55+768];
	fma.rn.f32 	%f54, %f52, %f53, %f51;
	ld.shared.f32 	%f55, [%r8+52];
	ld.shared.f32 	%f56, [%r55+832];
	fma.rn.f32 	%f57, %f55, %f56, %f54;
	ld.shared.f32 	%f58, [%r8+56];
	ld.shared.f32 	%f59, [%r55+896];
	fma.rn.f32 	%f60, %f58, %f59, %f57;
	ld.shared.f32 	%f61, [%r8+60];
	ld.shared.f32 	%f62, [%r55+960];
	fma.rn.f32 	%f63, %f61, %f62, %f60;
	bar.sync 	0;
	ld.global.f32 	%f64, [%rd6+64];
	st.shared.f32 	[%r52], %f64;
	mul.wide.u32 	%rd10, %r97, 4;
	add.s64 	%rd11, %rd7, %rd10;
	ld.global.f32 	%f65, [%rd11];
	st.shared.f32 	[%r56], %f65;
	ld.shared.f32 	%f66, [%r8];
	ld.shared.f32 	%f67, [%r55];
	fma.rn.f32 	%f68, %f66, %f67, %f63;
	ld.shared.f32 	%f69, [%r8+4];
	ld.shared.f32 	%f70, [%r55+64];
	fma.rn.f32 	%f71, %f69, %f70, %f68;
	ld.shared.f32 	%f72, [%r8+8];
	ld.shared.f32 	%f73, [%r55+128];
	fma.rn.f32 	%f74, %f72, %f73, %f71;
	ld.shared.f32 	%f75, [%r8+12];
	ld.shared.f32 	%f76, [%r55+192];
	fma.rn.f32 	%f77, %f75, %f76, %f74;
	ld.shared.f32 	%f78, [%r8+16];
	ld.shared.f32 	%f79, [%r55+256];
	fma.rn.f32 	%f80, %f78, %f79, %f77;
	ld.shared.f32 	%f81, [%r8+20];
	ld.shared.f32 	%f82, [%r55+320];
	fma.rn.f32 	%f83, %f81, %f82, %f80;
	ld.shared.f32 	%f84, [%r8+24];
	ld.shared.f32 	%f85, [%r55+384];
	fma.rn.f32 	%f86, %f84, %f85, %f83;
	ld.shared.f32 	%f87, [%r8+28];
	ld.shared.f32 	%f88, [%r55+448];
	fma.rn.f32 	%f89, %f87, %f88, %f86;
	ld.shared.f32 	%f90, [%r8+32];
	ld.shared.f32 	%f91, [%r55+512];
	fma.rn.f32 	%f92, %f90, %f91, %f89;
	ld.shared.f32 	%f93, [%r8+36];
	ld.shared.f32 	%f94, [%r55+576];
	fma.rn.f32 	%f95, %f93, %f94, %f92;
	ld.shared.f32 	%f96, [%r8+40];
	ld.shared.f32 	%f97, [%r55+640];
	fma.rn.f32 	%f98, %f96, %f97, %f95;
	ld.shared.f32 	%f99, [%r8+44];
	ld.shared.f32 	%f100, [%r55+704];
	fma.rn.f32 	%f101, %f99, %f100, %f98;
	ld.shared.f32 	%f102, [%r8+48];
	ld.shared.f32 	%f103, [%r55+768];
	fma.rn.f32 	%f104, %f102, %f103, %f101;
	ld.shared.f32 	%f105, [%r8+52];
	ld.shared.f32 	%f106, [%r55+832];
	fma.rn.f32 	%f107, %f105, %f106, %f104;
	ld.shared.f32 	%f108, [%r8+56];
	ld.shared.f32 	%f109, [%r55+896];
	fma.rn.f32 	%f110, %f108, %f109, %f107;
	ld.shared.f32 	%f111, [%r8+60];
	ld.shared.f32 	%f112, [%r55+960];
	fma.rn.f32 	%f113, %f111, %f112, %f110;
	bar.sync 	0;
	ld.global.f32 	%f114, [%rd6+128];
	st.shared.f32 	[%r52], %f114;
	mul.wide.u32 	%rd12, %r98, 4;
	add.s64 	%rd13, %rd7, %rd12;
	ld.global.f32 	%f115, [%rd13];
	st.shared.f32 	[%r56], %f115;
	ld.shared.f32 	%f116, [%r8];
	ld.shared.f32 	%f117, [%r55];
	fma.rn.f32 	%f118, %f116, %f117, %f113;
	ld.shared.f32 	%f119, [%r8+4];
	ld.shared.f32 	%f120, [%r55+64];
	fma.rn.f32 	%f121, %f119, %f120, %f118;
	ld.shared.f32 	%f122, [%r8+8];
	ld.shared.f32 	%f123, [%r55+128];
	fma.rn.f32 	%f124, %f122, %f123, %f121;
	ld.shared.f32 	%f125, [%r8+12];
	ld.shared.f32 	%f126, [%r55+192];
	fma.rn.f32 	%f127, %f125, %f126, %f124;
	ld.shared.f32 	%f128, [%r8+16];
	ld.shared.f32 	%f129, [%r55+256];
	fma.rn.f32 	%f130, %f128, %f129, %f127;
	ld.shared.f32 	%f131, [%r8+20];
	ld.shared.f32 	%f132, [%r55+320];
	fma.rn.f32 	%f133, %f131, %f132, %f130;
	ld.shared.f32 	%f134, [%r8+24];
	ld.shared.f32 	%f135, [%r55+384];
	fma.rn.f32 	%f136, %f134, %f135, %f133;
	ld.shared.f32 	%f137, [%r8+28];
	ld.shared.f32 	%f138, [%r55+448];
	fma.rn.f32 	%f139, %f137, %f138, %f136;
	ld.shared.f32 	%f140, [%r8+32];
	ld.shared.f32 	%f141, [%r55+512];
	fma.rn.f32 	%f142, %f140, %f141, %f139;
	ld.shared.f32 	%f143, [%r8+36];
	ld.shared.f32 	%f144, [%r55+576];
	fma.rn.f32 	%f145, %f143, %f144, %f142;
	ld.shared.f32 	%f146, [%r8+40];
	ld.shared.f32 	%f147, [%r55+640];
	fma.rn.f32 	%f148, %f146, %f147, %f145;
	ld.shared.f32 	%f149, [%r8+44];
	ld.shared.f32 	%f150, [%r55+704];
	fma.rn.f32 	%f151, %f149, %f150, %f148;
	ld.shared.f32 	%f152, [%r8+48];
	ld.shared.f32 	%f153, [%r55+768];
	fma.rn.f32 	%f154, %f152, %f153, %f151;
	ld.shared.f32 	%f155, [%r8+52];
	ld.shared.f32 	%f156, [%r55+832];
	fma.rn.f32 	%f157, %f155, %f156, %f154;
	ld.shared.f32 	%f158, [%r8+56];
	ld.shared.f32 	%f159, [%r55+896];
	fma.rn.f32 	%f160, %f158, %f159, %f157;
	ld.shared.f32 	%f161, [%r8+60];
	ld.shared.f32 	%f162, [%r55+960];
	fma.rn.f32 	%f163, %f161, %f162, %f160;
	bar.sync 	0;
	ld.global.f32 	%f164, [%rd6+192];
	st.shared.f32 	[%r52], %f164;
	mul.wide.u32 	%rd14, %r99, 4;
	add.s64 	%rd15, %rd7, %rd14;
	ld.global.f32 	%f165, [%rd15];
	st.shared.f32 	[%r56], %f165;
	ld.shared.f32 	%f166, [%r8];
	ld.shared.f32 	%f167, [%r55];
	fma.rn.f32 	%f168, %f166, %f167, %f163;
	ld.shared.f32 	%f169, [%r8+4];
	ld.shared.f32 	%f170, [%r55+64];
	fma.rn.f32 	%f171, %f169, %f170, %f168;
	ld.shared.f32 	%f172, [%r8+8];
	ld.shared.f32 	%f173, [%r55+128];
	fma.rn.f32 	%f174, %f172, %f173, %f171;
	ld.shared.f32 	%f175, [%r8+12];
	ld.shared.f32 	%f176, [%r55+192];
	fma.rn.f32 	%f177, %f175, %f176, %f174;
	ld.shared.f32 	%f178, [%r8+16];
	ld.shared.f32 	%f179, [%r55+256];
	fma.rn.f32 	%f180, %f178, %f179, %f177;
	ld.shared.f32 	%f181, [%r8+20];
	ld.shared.f32 	%f182, [%r55+320];
	fma.rn.f32 	%f183, %f181, %f182, %f180;
	ld.shared.f32 	%f184, [%r8+24];
	ld.shared.f32 	%f185, [%r55+384];
	fma.rn.f32 	%f186, %f184, %f185, %f183;
	ld.shared.f32 	%f187, [%r8+28];
	ld.shared.f32 	%f188, [%r55+448];
	fma.rn.f32 	%f189, %f187, %f188, %f186;
	ld.shared.f32 	%f190, [%r8+32];
	ld.shared.f32 	%f191, [%r55+512];
	fma.rn.f32 	%f192, %f190, %f191, %f189;
	ld.shared.f32 	%f193, [%r8+36];
	ld.shared.f32 	%f194, [%r55+576];
	fma.rn.f32 	%f195, %f193, %f194, %f192;
	ld.shared.f32 	%f196, [%r8+40];
	ld.shared.f32 	%f197, [%r55+640];
	fma.rn.f32 	%f198, %f196, %f197, %f195;
	ld.shared.f32 	%f199, [%r8+44];
	ld.shared.f32 	%f200, [%r55+704];
	fma.rn.f32 	%f201, %f199, %f200, %f198;
	ld.shared.f32 	%f202, [%r8+48];
	ld.shared.f32 	%f203, [%r55+768];
	fma.rn.f32 	%f204, %f202, %f203, %f201;
	ld.shared.f32 	%f205, [%r8+52];
	ld.shared.f32 	%f206, [%r55+832];
	fma.rn.f32 	%f207, %f205, %f206, %f204;
	ld.shared.f32 	%f208, [%r8+56];
	ld.shared.f32 	%f209, [%r55+896];
	fma.rn.f32 	%f210, %f208, %f209, %f207;
	ld.shared.f32 	%f211, [%r8+60];
	ld.shared.f32 	%f212, [%r55+960];
	fma.rn.f32 	%f367, %f211, %f212, %f210;
	bar.sync 	0;
	add.s32 	%r101, %r101, 4;
	add.s32 	%r100, %r100, 64;
	shl.b32 	%r57, %r31, 6;
	add.s32 	%r99, %r99, %r57;
	add.s32 	%r98, %r98, %r57;
	add.s32 	%r97, %r97, %r57;
	add.s32 	%r96, %r96, %r57;
	setp.ne.s32 	%p3, %r101, 0;
	@%p3 bra 	$L__BB1_3;
$L__BB1_4:
	and.b32  	%r28, %r6, 3;
	setp.eq.s32 	%p4, %r28, 0;
	@%p4 bra 	$L__BB1_9;
	setp.eq.s32 	%p5, %r28, 1;
	@%p5 bra 	$L__BB1_7;
	ld.param.u64 	%rd37, [_Z16matrixMulNoSync1PfS_S_i_param_1];
	ld.param.u64 	%rd34, [_Z16matrixMulNoSync1PfS_S_i_param_0];
	shl.b32 	%r58, %r103, 4;
	mad.lo.s32 	%r63, %r31, %r3, %r1;
	add.s32 	%r64, %r63, %r58;
	cvta.to.global.u64 	%rd16, %rd34;
	mul.wide.s32 	%rd17, %r64, 4;
	add.s64 	%rd18, %rd16, %rd17;
	ld.global.f32 	%f214, [%rd18];
	shl.b32 	%r65, %r1, 2;
	add.s32 	%r66, %r8, %r65;
	st.shared.f32 	[%r66], %f214;
	add.s32 	%r67, %r58, %r2;
	mad.lo.s32 	%r68, %r67, %r31, %r5;
	cvta.to.global.u64 	%rd19, %rd37;
	mul.wide.u32 	%rd20, %r68, 4;
	add.s64 	%rd21, %rd19, %rd20;
	ld.global.f32 	%f215, [%rd21];
	mov.u32 	%r70, _ZZ16matrixMulNoSync1PfS_S_iE3Nds;
	add.s32 	%r71, %r70, %r65;
	add.s32 	%r72, %r71, %r39;
	st.shared.f32 	[%r72], %f215;
	ld.shared.f32 	%f216, [%r8];
	ld.shared.f32 	%f217, [%r71];
	fma.rn.f32 	%f218, %f216, %f217, %f367;
	ld.shared.f32 	%f219, [%r8+4];
	ld.shared.f32 	%f220, [%r71+64];
	fma.rn.f32 	%f221, %f219, %f220, %f218;
	ld.shared.f32 	%f222, [%r8+8];
	ld.shared.f32 	%f223, [%r71+128];
	fma.rn.f32 	%f224, %f222, %f223, %f221;
	ld.shared.f32 	%f225, [%r8+12];
	ld.shared.f32 	%f226, [%r71+192];
	fma.rn.f32 	%f227, %f225, %f226, %f224;
	ld.shared.f32 	%f228, [%r8+16];
	ld.shared.f32 	%f229, [%r71+256];
	fma.rn.f32 	%f230, %f228, %f229, %f227;
	ld.shared.f32 	%f231, [%r8+20];
	ld.shared.f32 	%f232, [%r71+320];
	fma.rn.f32 	%f233, %f231, %f232, %f230;
	ld.shared.f32 	%f234, [%r8+24];
	ld.shared.f32 	%f235, [%r71+384];
	fma.rn.f32 	%f236, %f234, %f235, %f233;
	ld.shared.f32 	%f237, [%r8+28];
	ld.shared.f32 	%f238, [%r71+448];
	fma.rn.f32 	%f239, %f237, %f238, %f236;
	ld.shared.f32 	%f240, [%r8+32];
	ld.shared.f32 	%f241, [%r71+512];
	fma.rn.f32 	%f242, %f240, %f241, %f239;
	ld.shared.f32 	%f243, [%r8+36];
	ld.shared.f32 	%f244, [%r71+576];
	fma.rn.f32 	%f245, %f243, %f244, %f242;
	ld.shared.f32 	%f246, [%r8+40];
	ld.shared.f32 	%f247, [%r71+640];
	fma.rn.f32 	%f248, %f246, %f247, %f245;
	ld.shared.f32 	%f249, [%r8+44];
	ld.shared.f32 	%f250, [%r71+704];
	fma.rn.f32 	%f251, %f249, %f250, %f248;
	ld.shared.f32 	%f252, [%r8+48];
	ld.shared.f32 	%f253, [%r71+768];
	fma.rn.f32 	%f254, %f252, %f253, %f251;
	ld.shared.f32 	%f255, [%r8+52];
	ld.shared.f32 	%f256, [%r71+832];
	fma.rn.f32 	%f257, %f255, %f256, %f254;
	ld.shared.f32 	%f258, [%r8+56];
	ld.shared.f32 	%f259, [%r71+896];
	fma.rn.f32 	%f260, %f258, %f259, %f257;
	ld.shared.f32 	%f261, [%r8+60];
	ld.shared.f32 	%f262, [%r71+960];
	fma.rn.f32 	%f263, %f261, %f262, %f260;
	bar.sync 	0;
	ld.global.f32 	%f264, [%rd18+64];
	st.shared.f32 	[%r66], %f264;
	add.s32 	%r73, %r67, 16;
	mad.lo.s32 	%r74, %r73, %r31, %r5;
	mul.wide.u32 	%rd22, %r74, 4;
	add.s64 	%rd23, %rd19, %rd22;
	ld.global.f32 	%f265, [%rd23];
	st.shared.f32 	[%r72], %f265;
	ld.shared.f32 	%f266, [%r8];
	ld.shared.f32 	%f267, [%r71];
	fma.rn.f32 	%f268, %f266, %f267, %f263;
	ld.shared.f32 	%f269, [%r8+4];
	ld.shared.f32 	%f270, [%r71+64];
	fma.rn.f32 	%f271, %f269, %f270, %f268;
	ld.shared.f32 	%f272, [%r8+8];
	ld.shared.f32 	%f273, [%r71+128];
	fma.rn.f32 	%f274, %f272, %f273, %f271;
	ld.shared.f32 	%f275, [%r8+12];
	ld.shared.f32 	%f276, [%r71+192];
	fma.rn.f32 	%f277, %f275, %f276, %f274;
	ld.shared.f32 	%f278, [%r8+16];
	ld.shared.f32 	%f279, [%r71+256];
	fma.rn.f32 	%f280, %f278, %f279, %f277;
	ld.shared.f32 	%f281, [%r8+20];
	ld.shared.f32 	%f282, [%r71+320];
	fma.rn.f32 	%f283, %f281, %f282, %f280;
	ld.shared.f32 	%f284, [%r8+24];
	ld.shared.f32 	%f285, [%r71+384];
	fma.rn.f32 	%f286, %f284, %f285, %f283;
	ld.shared.f32 	%f287, [%r8+28];
	ld.shared.f32 	%f288, [%r71+448];
	fma.rn.f32 	%f289, %f287, %f288, %f286;
	ld.shared.f32 	%f290, [%r8+32];
	ld.shared.f32 	%f291, [%r71+512];
	fma.rn.f32 	%f292, %f290, %f291, %f289;
	ld.shared.f32 	%f293, [%r8+36];
	ld.shared.f32 	%f294, [%r71+576];
	fma.rn.f32 	%f295, %f293, %f294, %f292;
	ld.shared.f32 	%f296, [%r8+40];
	ld.shared.f32 	%f297, [%r71+640];
	fma.rn.f32 	%f298, %f296, %f297, %f295;
	ld.shared.f32 	%f299, [%r8+44];
	ld.shared.f32 	%f300, [%r71+704];
	fma.rn.f32 	%f301, %f299, %f300, %f298;
	ld.shared.f32 	%f302, [%r8+48];
	ld.shared.f32 	%f303, [%r71+768];
	fma.rn.f32 	%f304, %f302, %f303, %f301;
	ld.shared.f32 	%f305, [%r8+52];
	ld.shared.f32 	%f306, [%r71+832];
	fma.rn.f32 	%f307, %f305, %f306, %f304;
	ld.shared.f32 	%f308, [%r8+56];
	ld.shared.f32 	%f309, [%r71+896];
	fma.rn.f32 	%f310, %f308, %f309, %f307;
	ld.shared.f32 	%f311, [%r8+60];
	ld.shared.f32 	%f312, [%r71+960];
	fma.rn.f32 	%f367, %f311, %f312, %f310;
	bar.sync 	0;
	add.s32 	%r103, %r103, 2;
$L__BB1_7:
	and.b32  	%r75, %r6, 1;
	setp.eq.b32 	%p6, %r75, 1;
	not.pred 	%p7, %p6;
	@%p7 bra 	$L__BB1_9;
	ld.param.u64 	%rd38, [_Z16matrixMulNoSync1PfS_S_i_param_1];
	ld.param.u64 	%rd35, [_Z16matrixMulNoSync1PfS_S_i_param_0];
	shl.b32 	%r76, %r103, 4;
	mad.lo.s32 	%r81, %r31, %r3, %r1;
	add.s32 	%r82, %r81, %r76;
	cvta.to.global.u64 	%rd24, %rd35;
	mul.wide.s32 	%rd25, %r82, 4;
	add.s64 	%rd26, %rd24, %rd25;
	ld.global.f32 	%f313, [%rd26];
	shl.b32 	%r83, %r1, 2;
	add.s32 	%r84, %r8, %r83;
	st.shared.f32 	[%r84], %f313;
	add.s32 	%r85, %r76, %r2;
	mad.lo.s32 	%r86, %r85, %r31, %r5;
	cvta.to.global.u64 	%rd27, %rd38;
	mul.wide.u32 	%rd28, %r86, 4;
	add.s64 	%rd29, %rd27, %rd28;
	ld.global.f32 	%f314, [%rd29];
	mov.u32 	%r88, _ZZ16matrixMulNoSync1PfS_S_iE3Nds;
	add.s32 	%r89, %r88, %r83;
	add.s32 	%r90, %r89, %r39;
	st.shared.f32 	[%r90], %f314;
	ld.shared.f32 	%f315, [%r8];
	ld.shared.f32 	%f316, [%r89];
	fma.rn.f32 	%f317, %f315, %f316, %f367;
	ld.shared.f32 	%f318, [%r8+4];
	ld.shared.f32 	%f319, [%r89+64];
	fma.rn.f32 	%f320, %f318, %f319, %f317;
	ld.shared.f32 	%f321, [%r8+8];
	ld.shared.f32 	%f322, [%r89+128];
	fma.rn.f32 	%f323, %f321, %f322, %f320;
	ld.shared.f32 	%f324, [%r8+12];
	ld.shared.f32 	%f325, [%r89+192];
	fma.rn.f32 	%f326, %f324, %f325, %f323;
	ld.shared.f32 	%f327, [%r8+16];
	ld.shared.f32 	%f328, [%r89+256];
	fma.rn.f32 	%f329, %f327, %f328, %f326;
	ld.shared.f32 	%f330, [%r8+20];
	ld.shared.f32 	%f331, [%r89+320];
	fma.rn.f32 	%f332, %f330, %f331, %f329;
	ld.shared.f32 	%f333, [%r8+24];
	ld.shared.f32 	%f334, [%r89+384];
	fma.rn.f32 	%f335, %f333, %f334, %f332;
	ld.shared.f32 	%f336, [%r8+28];
	ld.shared.f32 	%f337, [%r89+448];
	fma.rn.f32 	%f338, %f336, %f337, %f335;
	ld.shared.f32 	%f339, [%r8+32];
	ld.shared.f32 	%f340, [%r89+512];
	fma.rn.f32 	%f341, %f339, %f340, %f338;
	ld.shared.f32 	%f342, [%r8+36];
	ld.shared.f32 	%f343, [%r89+576];
	fma.rn.f32 	%f344, %f342, %f343, %f341;
	ld.shared.f32 	%f345, [%r8+40];
	ld.shared.f32 	%f346, [%r89+640];
	fma.rn.f32 	%f347, %f345, %f346, %f344;
	ld.shared.f32 	%f348, [%r8+44];
	ld.shared.f32 	%f349, [%r89+704];
	fma.rn.f32 	%f350, %f348, %f349, %f347;
	ld.shared.f32 	%f351, [%r8+48];
	ld.shared.f32 	%f352, [%r89+768];
	fma.rn.f32 	%f353, %f351, %f352, %f350;
	ld.shared.f32 	%f354, [%r8+52];
	ld.shared.f32 	%f355, [%r89+832];
	fma.rn.f32 	%f356, %f354, %f355, %f353;
	ld.shared.f32 	%f357, [%r8+56];
	ld.shared.f32 	%f358, [%r89+896];
	fma.rn.f32 	%f359, %f357, %f358, %f356;
	ld.shared.f32 	%f360, [%r8+60];
	ld.shared.f32 	%f361, [%r89+960];
	fma.rn.f32 	%f367, %f360, %f361, %f359;
	bar.sync 	0;
$L__BB1_9:
	ld.param.u64 	%rd39, [_Z16matrixMulNoSync1PfS_S_i_param_2];
	cvta.to.global.u64 	%rd30, %rd39;
	mad.lo.s32 	%r95, %r31, %r3, %r5;
	mul.wide.s32 	%rd31, %r95, 4;
	add.s64 	%rd32, %rd30, %rd31;
	st.global.f32 	[%rd32], %f367;
	ret;

}
	// .globl	_Z16matrixMulNoSync2PfS_S_i
.visible .entry _Z16matrixMulNoSync2PfS_S_i(
	.param .u64 .ptr .align 1 _Z16matrixMulNoSync2PfS_S_i_param_0,
	.param .u64 .ptr .align 1 _Z16matrixMulNoSync2PfS_S_i_param_1,
	.param .u64 .ptr .align 1 _Z16matrixMulNoSync2PfS_S_i_param_2,
	.param .u32 _Z16matrixMulNoSync2PfS_S_i_param_3
)
{
	.reg .pred 	%p<8>;
	.reg .b32 	%r<104>;
	.reg .b32 	%f<368>;
	.reg .b64 	%rd<40>;
	// demoted variable
	.shared .align 4 .b8 _ZZ16matrixMulNoSync2PfS_S_iE3Mds[1024];
	// demoted variable
	.shared .align 4 .b8 _ZZ16matrixMulNoSync2PfS_S_iE3Nds[1024];
	ld.param.u32 	%r31, [_Z16matrixMulNoSync2PfS_S_i_param_3];
	mov.u32 	%r32, %ctaid.x;
	mov.u32 	%r33, %ctaid.y;
	mov.u32 	%r1, %tid.x;
	mov.u32 	%r2, %tid.y;
	shl.b32 	%r34, %r33, 4;
	add.s32 	%r3, %r34, %r2;
	shl.b32 	%r4, %r32, 4;
	add.s32 	%r5, %r4, %r1;
	shr.s32 	%r35, %r31, 31;
	shr.u32 	%r36, %r35, 28;
	add.s32 	%r37, %r31, %r36;
	shr.s32 	%r6, %r37, 4;
	setp.lt.s32 	%p1, %r31, 16;
	mov.f32 	%f367, 0f00000000;
	@%p1 bra 	$L__BB2_9;
	mad.lo.s32 	%r100, %r31, %r3, %r1;
	shl.b32 	%r39, %r2, 6;
	mov.u32 	%r40, _ZZ16matrixMulNoSync2PfS_S_iE3Mds;
	add.s32 	%r8, %r40, %r39;
	add.s32 	%r41, %r6, -1;
	setp.lt.u32 	%p2, %r41, 3;
	mov.f32 	%f367, 0f00000000;
	mov.b32 	%r103, 0;
	@%p2 bra 	$L__BB2_4;
	and.b32  	%r103, %r6, 134217724;
	neg.s32 	%r101, %r103;
	add.s32 	%r43, %r2, 48;
	mad.lo.s32 	%r44, %r31, %r43, %r1;
	add.s32 	%r99, %r44, %r4;
	add.s32 	%r45, %r2, 32;
	mad.lo.s32 	%r46, %r31, %r45, %r1;
	add.s32 	%r98, %r46, %r4;
	add.s32 	%r47, %r2, 16;
	mad.lo.s32 	%r48, %r31, %r47, %r1;
	add.s32 	%r97, %r48, %r4;
	mad.lo.s32 	%r49, %r2, %r31, %r1;
	add.s32 	%r96, %r49, %r4;
	mov.f32 	%f367, 0f00000000;
$L__BB2_3:
	.pragma "nounroll";
	ld.param.u64 	%rd36, [_Z16matrixMulNoSync2PfS_S_i_param_1];
	ld.param.u64 	%rd33, [_Z16matrixMulNoSync2PfS_S_i_param_0];
	cvta.to.global.u64 	%rd4, %rd33;
	mul.wide.s32 	%rd5, %r100, 4;
	add.s64 	%rd6, %rd4, %rd5;
	ld.global.f32 	%f14, [%rd6];
	shl.b32 	%r51, %r1, 2;
	add.s32 	%r52, %r8, %r51;
	st.shared.f32 	[%r52], %f14;
	cvta.to.global.u64 	%rd7, %rd36;
	mul.wide.u32 	%rd8, %r96, 4;
	add.s64 	%rd9, %rd7, %rd8;
	ld.global.f32 	%f15, [%rd9];
	mov.u32 	%r54, _ZZ16matrixMulNoSync2PfS_S_iE3Nds;
	add.s32 	%r55, %r54, %r51;
	add.s32 	%r56, %r55, %r39;
	st.shared.f32 	[%r56], %f15;
	bar.sync 	0;
	ld.shared.f32 	%f16, [%r8];
	ld.shared.f32 	%f17, [%r55];
	fma.rn.f32 	%f18, %f16, %f17, %f367;
	ld.shared.f32 	%f19, [%r8+4];
	ld.shared.f32 	%f20, [%r55+64];
	fma.rn.f32 	%f21, %f19, %f20, %f18;
	ld.shared.f32 	%f22, [%r8+8];
	ld.shared.f32 	%f23, [%r55+128];
	fma.rn.f32 	%f24, %f22, %f23, %f21;
	ld.shared.f32 	%f25, [%r8+12];
	ld.shared.f32 	%f26, [%r55+192];
	fma.rn.f32 	%f27, %f25, %f26, %f24;
	ld.shared.f32 	%f28, [%r8+16];
	ld.shared.f32 	%f29, [%r55+256];
	fma.rn.f32 	%f30, %f28, %f29, %f27;
	ld.shared.f32 	%f31, [%r8+20];
	ld.shared.f32 	%f32, [%r55+320];
	fma.rn.f32 	%f33, %f31, %f32, %f30;
	ld.shared.f32 	%f34, [%r8+24];
	ld.shared.f32 	%f35, [%r55+384];
	fma.rn.f32 	%f36, %f34, %f35, %f33;
	ld.shared.f32 	%f37, [%r8+28];
	ld.shared.f32 	%f38, [%r55+448];
	fma.rn.f32 	%f39, %f37, %f38, %f36;
	ld.shared.f32 	%f40, [%r8+32];
	ld.shared.f32 	%f41, [%r55+512];
	fma.rn.f32 	%f42, %f40, %f41, %f39;
	ld.shared.f32 	%f43, [%r8+36];
	ld.shared.f32 	%f44, [%r55+576];
	fma.rn.f32 	%f45, %f43, %f44, %f42;
	ld.shared.f32 	%f46, [%r8+40];
	ld.shared.f32 	%f47, [%r55+640];
	fma.rn.f32 	%f48, %f46, %f47, %f45;
	ld.shared.f32 	%f49, [%r8+44];
	ld.shared.f32 	%f50, [%r55+704];
	fma.rn.f32 	%f51, %f49, %f50, %f48;
	ld.shared.f32 	%f52, [%r8+48];
	ld.shared.f32 	%f53, [%r55+768];
	fma.rn.f32 	%f54, %f52, %f53, %f51;
	ld.shared.f32 	%f55, [%r8+52];
	ld.shared.f32 	%f56, [%r55+832];
	fma.rn.f32 	%f57, %f55, %f56, %f54;
	ld.shared.f32 	%f58, [%r8+56];
	ld.shared.f32 	%f59, [%r55+896];
	fma.rn.f32 	%f60, %f58, %f59, %f57;
	ld.shared.f32 	%f61, [%r8+60];
	ld.shared.f32 	%f62, [%r55+960];
	fma.rn.f32 	%f63, %f61, %f62, %f60;
	ld.global.f32 	%f64, [%rd6+64];
	st.shared.f32 	[%r52], %f64;
	mul.wide.u32 	%rd10, %r97, 4;
	add.s64 	%rd11, %rd7, %rd10;
	ld.global.f32 	%f65, [%rd11];
	st.shared.f32 	[%r56], %f65;
	bar.sync 	0;
	ld.shared.f32 	%f66, [%r8];
	ld.shared.f32 	%f67, [%r55];
	fma.rn.f32 	%f68, %f66, %f67, %f63;
	ld.shared.f32 	%f69, [%r8+4];
	ld.shared.f32 	%f70, [%r55+64];
	fma.rn.f32 	%f71, %f69, %f70, %f68;
	ld.shared.f32 	%f72, [%r8+8];
	ld.shared.f32 	%f73, [%r55+128];
	fma.rn.f32 	%f74, %f72, %f73, %f71;
	ld.shared.f32 	%f75, [%r8+12];
	ld.shared.f32 	%f76, [%r55+192];
	fma.rn.f32 	%f77, %f75, %f76, %f74;
	ld.shared.f32 	%f78, [%r8+16];
	ld.shared.f32 	%f79, [%r55+256];
	fma.rn.f32 	%f80, %f78, %f79, %f77;
	ld.shared.f32 	%f81, [%r8+20];
	ld.shared.f32 	%f82, [%r55+320];
	fma.rn.f32 	%f83, %f81, %f82, %f80;
	ld.shared.f32 	%f84, [%r8+24];
	ld.shared.f32 	%f85, [%r55+384];
	fma.rn.f32 	%f86, %f84, %f85, %f83;
	ld.shared.f32 	%f87, [%r8+28];
	ld.shared.f32 	%f88, [%r55+448];
	fma.rn.f32 	%f89, %f87, %f88, %f86;
	ld.shared.f32 	%f90, [%r8+32];
	ld.shared.f32 	%f91, [%r55+512];
	fma.rn.f32 	%f92, %f90, %f91, %f89;
	ld.shared.f32 	%f93, [%r8+36];
	ld.shared.f32 	%f94, [%r55+576];
	fma.rn.f32 	%f95, %f93, %f94, %f92;
	ld.shared.f32 	%f96, [%r8+40];
	ld.shared.f32 	%f97, [%r55+640];
	fma.rn.f32 	%f98, %f96, %f97, %f95;
	ld.shared.f32 	%f99, [%r8+44];
	ld.shared.f32 	%f100, [%r55+704];
	fma.rn.f32 	%f101, %f99, %f100, %f98;
	ld.shared.f32 	%f102, [%r8+48];
	ld.shared.f32 	%f103, [%r55+768];
	fma.rn.f32 	%f104, %f102, %f103, %f101;
	ld.shared.f32 	%f105, [%r8+52];
	ld.shared.f32 	%f106, [%r55+832];
	fma.rn.f32 	%f107, %f105, %f106, %f104;
	ld.shared.f32 	%f108, [%r8+56];
	ld.shared.f32 	%f109, [%r55+896];
	fma.rn.f32 	%f110, %f108, %f109, %f107;
	ld.shared.f32 	%f111, [%r8+60];
	ld.shared.f32 	%f112, [%r55+960];
	fma.rn.f32 	%f113, %f111, %f112, %f110;
	ld.global.f32 	%f114, [%rd6+128];
	st.shared.f32 	[%r52], %f114;
	mul.wide.u32 	%rd12, %r98, 4;
	add.s64 	%rd13, %rd7, %rd12;
	ld.global.f32 	%f115, [%rd13];
	st.shared.f32 	[%r56], %f115;
	bar.sync 	0;
	ld.shared.f32 	%f116, [%r8];
	ld.shared.f32 	%f117, [%r55];
	fma.rn.f32 	%f118, %f116, %f117, %f113;
	ld.shared.f32 	%f119, [%r8+4];
	ld.shared.f32 	%f120, [%r55+64];
	fma.rn.f32 	%f121, %f119, %f120, %f118;
	ld.shared.f32 	%f122, [%r8+8];
	ld.shared.f32 	%f123, [%r55+128];
	fma.rn.f32 	%f124, %f122, %f123, %f121;
	ld.shared.f32 	%f125, [%r8+12];
	ld.shared.f32 	%f126, [%r55+192];
	fma.rn.f32 	%f127, %f125, %f126, %f124;
	ld.shared.f32 	%f128, [%r8+16];
	ld.shared.f32 	%f129, [%r55+256];
	fma.rn.f32 	%f130, %f128, %f129, %f127;
	ld.shared.f32 	%f131, [%r8+20];
	ld.shared.f32 	%f132, [%r55+320];
	fma.rn.f32 	%f133, %f131, %f132, %f130;
	ld.shared.f32 	%f134, [%r8+24];
	ld.shared.f32 	%f135, [%r55+384];
	fma.rn.f32 	%f136, %f134, %f135, %f133;
	ld.shared.f32 	%f137, [%r8+28];
	ld.shared.f32 	%f138, [%r55+448];
	fma.rn.f32 	%f139, %f137, %f138, %f136;
	ld.shared.f32 	%f140, [%r8+32];
	ld.shared.f32 	%f141, [%r55+512];
	fma.rn.f32 	%f142, %f140, %f141, %f139;
	ld.shared.f32 	%f143, [%r8+36];
	ld.shared.f32 	%f144, [%r55+576];
	fma.rn.f32 	%f145, %f143, %f144, %f142;
	ld.shared.f32 	%f146, [%r8+40];
	ld.shared.f32 	%f147, [%r55+640];
	fma.rn.f32 	%f148, %f146, %f147, %f145;
	ld.shared.f32 	%f149, [%r8+44];
	ld.shared.f32 	%f150, [%r55+704];
	fma.rn.f32 	%f151, %f149, %f150, %f148;
	ld.shared.f32 	%f152, [%r8+48];
	ld.shared.f32 	%f153, [%r55+768];
	fma.rn.f32 	%f154, %f152, %f153, %f151;
	ld.shared.f32 	%f155, [%r8+52];
	ld.shared.f32 	%f156, [%r55+832];
	fma.rn.f32 	%f157, %f155, %f156, %f154;
	ld.shared.f32 	%f158, [%r8+56];
	ld.shared.f32 	%f159, [%r55+896];
	fma.rn.f32 	%f160, %f158, %f159, %f157;
	ld.shared.f32 	%f161, [%r8+60];
	ld.shared.f32 	%f162, [%r55+960];
	fma.rn.f32 	%f163, %f161, %f162, %f160;
	ld.global.f32 	%f164, [%rd6+192];
	st.shared.f32 	[%r52], %f164;
	mul.wide.u32 	%rd14, %r99, 4;
	add.s64 	%rd15, %rd7, %rd14;
	ld.global.f32 	%f165, [%rd15];
	st.shared.f32 	[%r56], %f165;
	bar.sync 	0;
	ld.shared.f32 	%f166, [%r8];
	ld.shared.f32 	%f167, [%r55];
	fma.rn.f32 	%f168, %f166, %f167, %f163;
	ld.shared.f32 	%f169, [%r8+4];
	ld.shared.f32 	%f170, [%r55+64];
	fma.rn.f32 	%f171, %f169, %f170, %f168;
	ld.shared.f32 	%f172, [%r8+8];
	ld.shared.f32 	%f173, [%r55+128];
	fma.rn.f32 	%f174, %f172, %f173, %f171;
	ld.shared.f32 	%f175, [%r8+12];
	ld.shared.f32 	%f176, [%r55+192];
	fma.rn.f32 	%f177, %f175, %f176, %f174;
	ld.shared.f32 	%f178, [%r8+16];
	ld.shared.f32 	%f179, [%r55+256];
	fma.rn.f32 	%f180, %f178, %f179, %f177;
	ld.shared.f32 	%f181, [%r8+20];
	ld.shared.f32 	%f182, [%r55+320];
	fma.rn.f32 	%f183, %f181, %f182, %f180;
	ld.shared.f32 	%f184, [%r8+24];
	ld.shared.f32 	%f185, [%r55+384];
	fma.rn.f32 	%f186, %f184, %f185, %f183;
	ld.shared.f32 	%f187, [%r8+28];
	ld.shared.f32 	%f188, [%r55+448];
	fma.rn.f32 	%f189, %f187, %f188, %f186;
	ld.shared.f32 	%f190, [%r8+32];
	ld.shared.f32 	%f191, [%r55+512];
	fma.rn.f32 	%f192, %f190, %f191, %f189;
	ld.shared.f32 	%f193, [%r8+36];
	ld.shared.f32 	%f194, [%r55+576];
	fma.rn.f32 	%f195, %f193, %f194, %f192;
	ld.shared.f32 	%f196, [%r8+40];
	ld.shared.f32 	%f197, [%r55+640];
	fma.rn.f32 	%f198, %f196, %f197, %f195;
	ld.shared.f32 	%f199, [%r8+44];
	ld.shared.f32 	%f200, [%r55+704];
	fma.rn.f32 	%f201, %f199, %f200, %f198;
	ld.shared.f32 	%f202, [%r8+48];
	ld.shared.f32 	%f203, [%r55+768];
	fma.rn.f32 	%f204, %f202, %f203, %f201;
	ld.shared.f32 	%f205, [%r8+52];
	ld.shared.f32 	%f206, [%r55+832];
	fma.rn.f32 	%f207, %f205, %f206, %f204;
	ld.shared.f32 	%f208, [%r8+56];
	ld.shared.f32 	%f209, [%r55+896];
	fma.rn.f32 	%f210, %f208, %f209, %f207;
	ld.shared.f32 	%f211, [%r8+60];
	ld.shared.f32 	%f212, [%r55+960];
	fma.rn.f32 	%f367, %f211, %f212, %f210;
	add.s32 	%r101, %r101, 4;
	add.s32 	%r100, %r100, 64;
	shl.b32 	%r57, %r31, 6;
	add.s32 	%r99, %r99, %r57;
	add.s32 	%r98, %r98, %r57;
	add.s32 	%r97, %r97, %r57;
	add.s32 	%r96, %r96, %r57;
	setp.ne.s32 	%p3, %r101, 0;
	@%p3 bra 	$L__BB2_3;
$L__BB2_4:
	and.b32  	%r28, %r6, 3;
	setp.eq.s32 	%p4, %r28, 0;
	@%p4 bra 	$L__BB2_9;
	setp.eq.s32 	%p5, %r28, 1;
	@%p5 bra 	$L__BB2_7;
	ld.param.u64 	%rd37, [_Z16matrixMulNoSync2PfS_S_i_param_1];
	ld.param.u64 	%rd34, [_Z16matrixMulNoSync2PfS_S_i_param_0];
	shl.b32 	%r58, %r103, 4;
	mad.lo.s32 	%r63, %r31, %r3, %r1;
	add.s32 	%r64, %r63, %r58;
	cvta.to.global.u64 	%rd16, %rd34;
	mul.wide.s32 	%rd17, %r64, 4;
	add.s64 	%rd18, %rd16, %rd17;
	ld.global.f32 	%f214, [%rd18];
	shl.b32 	%r65, %r1, 2;
	add.s32 	%r66, %r8, %r65;
	st.shared.f32 	[%r66], %f214;
	add.s32 	%r67, %r58, %r2;
	mad.lo.s32 	%r68, %r67, %r31, %r5;
	cvta.to.global.u64 	%rd19, %rd37;
	mul.wide.u32 	%rd20, %r68, 4;
	add.s64 	%rd21, %rd19, %rd20;
	ld.global.f32 	%f215, [%rd21];
	mov.u32 	%r70, _ZZ16matrixMulNoSync2PfS_S_iE3Nds;
	add.s32 	%r71, %r70, %r65;
	add.s32 	%r72, %r71, %r39;
	st.shared.f32 	[%r72], %f215;
	bar.sync 	0;
	ld.shared.f32 	%f216, [%r8];
	ld.shared.f32 	%f217, [%r71];
	fma.rn.f32 	%f218, %f216, %f217, %f367;
	ld.shared.f32 	%f219, [%r8+4];
	ld.shared.f32 	%f220, [%r71+64];
	fma.rn.f32 	%f221, %f219, %f220, %f218;
	ld.shared.f32 	%f222, [%r8+8];
	ld.shared.f32 	%f223, [%r71+128];
	fma.rn.f32 	%f224, %f222, %f223, %f221;
	ld.shared.f32 	%f225, [%r8+12];
	ld.shared.f32 	%f226, [%r71+192];
	fma.rn.f32 	%f227, %f225, %f226, %f224;
	ld.shared.f32 	%f228, [%r8+16];
	ld.shared.f32 	%f229, [%r71+256];
	fma.rn.f32 	%f230, %f228, %f229, %f227;
	ld.shared.f32 	%f231, [%r8+20];
	ld.shared.f32 	%f232, [%r71+320];
	fma.rn.f32 	%f233, %f231, %f232, %f230;
	ld.shared.f32 	%f234, [%r8+24];
	ld.shared.f32 	%f235, [%r71+384];
	fma.rn.f32 	%f236, %f234, %f235, %f233;
	ld.shared.f32 	%f237, [%r8+28];
	ld.shared.f32 	%f238, [%r71+448];
	fma.rn.f32 	%f239, %f237, %f238, %f236;
	ld.shared.f32 	%f240, [%r8+32];
	ld.shared.f32 	%f241, [%r71+512];
	fma.rn.f32 	%f242, %f240, %f241, %f239;
	ld.shared.f32 	%f243, [%r8+36];
	ld.shared.f32 	%f244, [%r71+576];
	fma.rn.f32 	%f245, %f243, %f244, %f242;
	ld.shared.f32 	%f246, [%r8+40];
	ld.shared.f32 	%f247, [%r71+640];
	fma.rn.f32 	%f248, %f246, %f247, %f245;
	ld.shared.f32 	%f249, [%r8+44];
	ld.shared.f32 	%f250, [%r71+704];
	fma.rn.f32 	%f251, %f249, %f250, %f248;
	ld.shared.f32 	%f252, [%r8+48];
	ld.shared.f32 	%f253, [%r71+768];
	fma.rn.f32 	%f254, %f252, %f253, %f251;
	ld.shared.f32 	%f255, [%r8+52];
	ld.shared.f32 	%f256, [%r71+832];
	fma.rn.f32 	%f257, %f255, %f256, %f254;
	ld.shared.f32 	%f258, [%r8+56];
	ld.shared.f32 	%f259, [%r71+896];
	fma.rn.f32 	%f260, %f258, %f259, %f257;
	ld.shared.f32 	%f261, [%r8+60];
	ld.shared.f32 	%f262, [%r71+960];
	fma.rn.f32 	%f263, %f261, %f262, %f260;
	ld.global.f32 	%f264, [%rd18+64];
	st.shared.f32 	[%r66], %f264;
	add.s32 	%r73, %r67, 16;
	mad.lo.s32 	%r74, %r73, %r31, %r5;
	mul.wide.u32 	%rd22, %r74, 4;
	add.s64 	%rd23, %rd19, %rd22;
	ld.global.f32 	%f265, [%rd23];
	st.shared.f32 	[%r72], %f265;
	bar.sync 	0;
	ld.shared.f32 	%f266, [%r8];
	ld.shared.f32 	%f267, [%r71];
	fma.rn.f32 	%f268, %f266, %f267, %f263;
	ld.shared.f32 	%f269, [%r8+4];
	ld.shared.f32 	%f270, [%r71+64];
	fma.rn.f32 	%f271, %f269, %f270, %f268;
	ld.shared.f32 	%f272, [%r8+8];
	ld.shared.f32 	%f273, [%r71+128];
	fma.rn.f32 	%f274, %f272, %f273, %f271;
	ld.shared.f32 	%f275, [%r8+12];
	ld.shared.f32 	%f276, [%r71+192];
	fma.rn.f32 	%f277, %f275, %f276, %f274;
	ld.shared.f32 	%f278, [%r8+16];
	ld.shared.f32 	%f279, [%r71+256];
	fma.rn.f32 	%f280, %f278, %f279, %f277;
	ld.shared.f32 	%f281, [%r8+20];
	ld.shared.f32 	%f282, [%r71+320];
	fma.rn.f32 	%f283, %f281, %f282, %f280;
	ld.shared.f32 	%f284, [%r8+24];
	ld.shared.f32 	%f285, [%r71+384];
	fma.rn.f32 	%f286, %f284, %f285, %f283;
	ld.shared.f32 	%f287, [%r8+28];
	ld.shared.f32 	%f288, [%r71+448];
	fma.rn.f32 	%f289, %f287, %f288, %f286;
	ld.shared.f32 	%f290, [%r8+32];
	ld.shared.f32 	%f291, [%r71+512];
	fma.rn.f32 	%f292, %f290, %f291, %f289;
	ld.shared.f32 	%f293, [%r8+36];
	ld.shared.f32 	%f294, [%r71+576];
	fma.rn.f32 	%f295, %f293, %f294, %f292;
	ld.shared.f32 	%f296, [%r8+40];
	ld.shared.f32 	%f297, [%r71+640];
	fma.rn.f32 	%f298, %f296, %f297, %f295;
	ld.shared.f32 	%f299, [%r8+44];
	ld.shared.f32 	%f300, [%r71+704];
	fma.rn.f32 	%f301, %f299, %f300, %f298;
	ld.shared.f32 	%f302, [%r8+48];
	ld.shared.f32 	%f303, [%r71+768];
	fma.rn.f32 	%f304, %f302, %f303, %f301;
	ld.shared.f32 	%f305, [%r8+52];
	ld.shared.f32 	%f306, [%r71+832];
	fma.rn.f32 	%f307, %f305, %f306, %f304;
	ld.shared.f32 	%f308, [%r8+56];
	ld.shared.f32 	%f309, [%r71+896];
	fma.rn.f32 	%f310, %f308, %f309, %f307;
	ld.shared.f32 	%f311, [%r8+60];
	ld.shared.f32 	%f312, [%r71+960];
	fma.rn.f32 	%f367, %f311, %f312, %f310;
	add.s32 	%r103, %r103, 2;
$L__BB2_7:
	and.b32  	%r75, %r6, 1;
	setp.eq.b32 	%p6, %r75, 1;
	not.pred 	%p7, %p6;
	@%p7 bra 	$L__BB2_9;
	ld.param.u64 	%rd38, [_Z16matrixMulNoSync2PfS_S_i_param_1];
	ld.param.u64 	%rd35, [_Z16matrixMulNoSync2PfS_S_i_param_0];
	shl.b32 	%r76, %r103, 4;
	mad.lo.s32 	%r81, %r31, %r3, %r1;
	add.s32 	%r82, %r81, %r76;
	cvta.to.global.u64 	%rd24, %rd35;
	mul.wide.s32 	%rd25, %r82, 4;
	add.s64 	%rd26, %rd24, %rd25;
	ld.global.f32 	%f313, [%rd26];
	shl.b32 	%r83, %r1, 2;
	add.s32 	%r84, %r8, %r83;
	st.shared.f32 	[%r84], %f313;
	add.s32 	%r85, %r76, %r2;
	mad.lo.s32 	%r86, %r85, %r31, %r5;
	cvta.to.global.u64 	%rd27, %rd38;
	mul.wide.u32 	%rd28, %r86, 4;
	add.s64 	%rd29, %rd27, %rd28;
	ld.global.f32 	%f314, [%rd29];
	mov.u32 	%r88, _ZZ16matrixMulNoSync2PfS_S_iE3Nds;
	add.s32 	%r89, %r88, %r83;
	add.s32 	%r90, %r89, %r39;
	st.shared.f32 	[%r90], %f314;
	bar.sync 	0;
	ld.shared.f32 	%f315, [%r8];
	ld.shared.f32 	%f316, [%r89];
	fma.rn.f32 	%f317, %f315, %f316, %f367;
	ld.shared.f32 	%f318, [%r8+4];
	ld.shared.f32 	%f319, [%r89+64];
	fma.rn.f32 	%f320, %f318, %f319, %f317;
	ld.shared.f32 	%f321, [%r8+8];
	ld.shared.f32 	%f322, [%r89+128];
	fma.rn.f32 	%f323, %f321, %f322, %f320;
	ld.shared.f32 	%f324, [%r8+12];
	ld.shared.f32 	%f325, [%r89+192];
	fma.rn.f32 	%f326, %f324, %f325, %f323;
	ld.shared.f32 	%f327, [%r8+16];
	ld.shared.f32 	%f328, [%r89+256];
	fma.rn.f32 	%f329, %f327, %f328, %f326;
	ld.shared.f32 	%f330, [%r8+20];
	ld.shared.f32 	%f331, [%r89+320];
	fma.rn.f32 	%f332, %f330, %f331, %f329;
	ld.shared.f32 	%f333, [%r8+24];
	ld.shared.f32 	%f334, [%r89+384];
	fma.rn.f32 	%f335, %f333, %f334, %f332;
	ld.shared.f32 	%f336, [%r8+28];
	ld.shared.f32 	%f337, [%r89+448];
	fma.rn.f32 	%f338, %f336, %f337, %f335;
	ld.shared.f32 	%f339, [%r8+32];
	ld.shared.f32 	%f340, [%r89+512];
	fma.rn.f32 	%f341, %f339, %f340, %f338;
	ld.shared.f32 	%f342, [%r8+36];
	ld.shared.f32 	%f343, [%r89+576];
	fma.rn.f32 	%f344, %f342, %f343, %f341;
	ld.shared.f32 	%f345, [%r8+40];
	ld.shared.f32 	%f346, [%r89+640];
	fma.rn.f32 	%f347, %f345, %f346, %f344;
	ld.shared.f32 	%f348, [%r8+44];
	ld.shared.f32 	%f349, [%r89+704];
	fma.rn.f32 	%f350, %f348, %f349, %f347;
	ld.shared.f32 	%f351, [%r8+48];
	ld.shared.f32 	%f352, [%r89+768];
	fma.rn.f32 	%f353, %f351, %f352, %f350;
	ld.shared.f32 	%f354, [%r8+52];
	ld.shared.f32 	%f355, [%r89+832];
	fma.rn.f32 	%f356, %f354, %f355, %f353;
	ld.shared.f32 	%f357, [%r8+56];
	ld.shared.f32 	%f358, [%r89+896];
	fma.rn.f32 	%f359, %f357, %f358, %f356;
	ld.shared.f32 	%f360, [%r8+60];
	ld.shared.f32 	%f361, [%r89+960];
	fma.rn.f32 	%f367, %f360, %f361, %f359;
$L__BB2_9:
	ld.param.u64 	%rd39, [_Z16matrixMulNoSync2PfS_S_i_param_2];
	cvta.to.global.u64 	%rd30, %rd39;
	mad.lo.s32 	%r95, %r31, %r3, %r5;
	mul.wide.s32 	%rd31, %r95, 4;
	add.s64 	%rd32, %rd30, %rd31;
	st.global.f32 	[%rd32], %f367;
	ret;

}
	// .globl	_Z19matrixMulNoSyncBothPfS_S_i
.visible .entry _Z19matrixMulNoSyncBothPfS_S_i(
	.param .u64 .ptr .align 1 _Z19matrixMulNoSyncBothPfS_S_i_param_0,
	.param .u64 .ptr .align 1 _Z19matrixMulNoSyncBothPfS_S_i_param_1,
	.param .u64 .ptr .align 1 _Z19matrixMulNoSyncBothPfS_S_i_param_2,
	.param .u32 _Z19matrixMulNoSyncBothPfS_S_i_param_3
)
{
	.reg .pred 	%p<8>;
	.reg .b32 	%r<104>;
	.reg .b32 	%f<368>;
	.reg .b64 	%rd<40>;
	// demoted variable
	.shared .align 4 .b8 _ZZ19matrixMulNoSyncBothPfS_S_iE3Mds[1024];
	// demoted variable
	.shared .align 4 .b8 _ZZ19matrixMulNoSyncBothPfS_S_iE3Nds[1024];
	ld.param.u32 	%r31, [_Z19matrixMulNoSyncBothPfS_S_i_param_3];
	mov.u32 	%r32, %ctaid.x;
	mov.u32 	%r33, %ctaid.y;
	mov.u32 	%r1, %tid.x;
	mov.u32 	%r2, %tid.y;
	shl.b32 	%r34, %r33, 4;
	add.s32 	%r3, %r34, %r2;
	shl.b32 	%r4, %r32, 4;
	add.s32 	%r5, %r4, %r1;
	shr.s32 	%r35, %r31, 31;
	shr.u32 	%r36, %r35, 28;
	add.s32 	%r37, %r31, %r36;
	shr.s32 	%r6, %r37, 4;
	setp.lt.s32 	%p1, %r31, 16;
	mov.f32 	%f367, 0f00000000;
	@%p1 bra 	$L__BB3_9;
	mad.lo.s32 	%r100, %r31, %r3, %r1;
	shl.b32 	%r39, %r2, 6;
	mov.u32 	%r40, _ZZ19matrixMulNoSyncBothPfS_S_iE3Mds;
	add.s32 	%r8, %r40, %r39;
	add.s32 	%r41, %r6, -1;
	setp.lt.u32 	%p2, %r41, 3;
	mov.f32 	%f367, 0f00000000;
	mov.b32 	%r103, 0;
	@%p2 bra 	$L__BB3_4;
	and.b32  	%r103, %r6, 134217724;
	neg.s32 	%r101, %r103;
	add.s32 	%r43, %r2, 48;
	mad.lo.s32 	%r44, %r31, %r43, %r1;
	add.s32 	%r99, %r44, %r4;
	add.s32 	%r45, %r2, 32;
	mad.lo.s32 	%r46, %r31, %r45, %r1;
	add.s32 	%r98, %r46, %r4;
	add.s32 	%r47, %r2, 16;
	mad.lo.s32 	%r48, %r31, %r47, %r1;
	add.s32 	%r97, %r48, %r4;
	mad.lo.s32 	%r49, %r2, %r31, %r1;
	add.s32 	%r96, %r49, %r4;
	mov.f32 	%f367, 0f00000000;
$L__BB3_3:
	.pragma "nounroll";
	ld.param.u64 	%rd36, [_Z19matrixMulNoSyncBothPfS_S_i_param_1];
	ld.param.u64 	%rd33, [_Z19matrixMulNoSyncBothPfS_S_i_param_0];
	cvta.to.global.u64 	%rd4, %rd33;
	mul.wide.s32 	%rd5, %r100, 4;
	add.s64 	%rd6, %rd4, %rd5;
	ld.global.f32 	%f14, [%rd6];
	shl.b32 	%r51, %r1, 2;
	add.s32 	%r52, %r8, %r51;
	st.shared.f32 	[%r52], %f14;
	cvta.to.global.u64 	%rd7, %rd36;
	mul.wide.u32 	%rd8, %r96, 4;
	add.s64 	%rd9, %rd7, %rd8;
	ld.global.f32 	%f15, [%rd9];
	mov.u32 	%r54, _ZZ19matrixMulNoSyncBothPfS_S_iE3Nds;
	add.s32 	%r55, %r54, %r51;
	add.s32 	%r56, %r55, %r39;
	st.shared.f32 	[%r56], %f15;
	ld.shared.f32 	%f16, [%r8];
	ld.shared.f32 	%f17, [%r55];
	fma.rn.f32 	%f18, %f16, %f17, %f367;
	ld.shared.f32 	%f19, [%r8+4];
	ld.shared.f32 	%f20, [%r55+64];
	fma.rn.f32 	%f21, %f19, %f20, %f18;
	ld.shared.f32 	%f22, [%r8+8];
	ld.shared.f32 	%f23, [%r55+128];
	fma.rn.f32 	%f24, %f22, %f23, %f21;
	ld.shared.f32 	%f25, [%r8+12];
	ld.shared.f32 	%f26, [%r55+192];
	fma.rn.f32 	%f27, %f25, %f26, %f24;
	ld.shared.f32 	%f28, [%r8+16];
	ld.shared.f32 	%f29, [%r55+256];
	fma.rn.f32 	%f30, %f28, %f29, %f27;
	ld.shared.f32 	%f31, [%r8+20];
	ld.shared.f32 	%f32, [%r55+320];
	fma.rn.f32 	%f33, %f31, %f32, %f30;
	ld.shared.f32 	%f34, [%r8+24];
	ld.shared.f32 	%f35, [%r55+384];
	fma.rn.f32 	%f36, %f34, %f35, %f33;
	ld.shared.f32 	%f37, [%r8+28];
	ld.shared.f32 	%f38, [%r55+448];
	fma.rn.f32 	%f39, %f37, %f38, %f36;
	ld.shared.f32 	%f40, [%r8+32];
	ld.shared.f32 	%f41, [%r55+512];
	fma.rn.f32 	%f42, %f40, %f41, %f39;
	ld.shared.f32 	%f43, [%r8+36];
	ld.shared.f32 	%f44, [%r55+576];
	fma.rn.f32 	%f45, %f43, %f44, %f42;
	ld.shared.f32 	%f46, [%r8+40];
	ld.shared.f32 	%f47, [%r55+640];
	fma.rn.f32 	%f48, %f46, %f47, %f45;
	ld.shared.f32 	%f49, [%r8+44];
	ld.shared.f32 	%f50, [%r55+704];
	fma.rn.f32 	%f51, %f49, %f50, %f48;
	ld.shared.f32 	%f52, [%r8+48];
	ld.shared.f32 	%f53, [%r55+768];
	fma.rn.f32 	%f54, %f52, %f53, %f51;
	ld.shared.f32 	%f55, [%r8+52];
	ld.shared.f32 	%f56, [%r55+832];
	fma.rn.f32 	%f57, %f55, %f56, %f54;
	ld.shared.f32 	%f58, [%r8+56];
	ld.shared.f32 	%f59, [%r55+896];
	fma.rn.f32 	%f60, %f58, %f59, %f57;
	ld.shared.f32 	%f61, [%r8+60];
	ld.shared.f32 	%f62, [%r55+960];
	fma.rn.f32 	%f63, %f61, %f62, %f60;
	ld.global.f32 	%f64, [%rd6+64];
	st.shared.f32 	[%r52], %f64;
	mul.wide.u32 	%rd10, %r97, 4;
	add.s64 	%rd11, %rd7, %rd10;
	ld.global.f32 	%f65, [%rd11];
	st.shared.f32 	[%r56], %f65;
	ld.shared.f32 	%f66, [%r8];
	ld.shared.f32 	%f67, [%r55];
	fma.rn.f32 	%f68, %f66, %f67, %f63;
	ld.shared.f32 	%f69, [%r8+4];
	ld.shared.f32 	%f70, [%r55+64];
	fma.rn.f32 	%f71, %f69, %f70, %f68;
	ld.shared.f32 	%f72, [%r8+8];
	ld.shared.f32 	%f73, [%r55+128];
	fma.rn.f32 	%f74, %f72, %f73, %f71;
	ld.shared.f32 	%f75, [%r8+12];
	ld.shared.f32 	%f76, [%r55+192];
	fma.rn.f32 	%f77, %f75, %f76, %f74;
	ld.shared.f32 	%f78, [%r8+16];
	ld.shared.f32 	%f79, [%r55+256];
	fma.rn.f32 	%f80, %f78, %f79, %f77;
	ld.shared.f32 	%f81, [%r8+20];
	ld.shared.f32 	%f82, [%r55+320];
	fma.rn.f32 	%f83, %f81, %f82, %f80;
	ld.shared.f32 	%f84, [%r8+24];
	ld.shared.f32 	%f85, [%r55+384];
	fma.rn.f32 	%f86, %f84, %f85, %f83;
	ld.shared.f32 	%f87, [%r8+28];
	ld.shared.f32 	%f88, [%r55+448];
	fma.rn.f32 	%f89, %f87, %f88, %f86;
	ld.shared.f32 	%f90, [%r8+32];
	ld.shared.f32 	%f91, [%r55+512];
	fma.rn.f32 	%f92, %f90, %f91, %f89;
	ld.shared.f32 	%f93, [%r8+36];
	ld.shared.f32 	%f94, [%r55+576];
	fma.rn.f32 	%f95, %f93, %f94, %f92;
	ld.shared.f32 	%f96, [%r8+40];
	ld.shared.f32 	%f97, [%r55+640];
	fma.rn.f32 	%f98, %f96, %f97, %f95;
	ld.shared.f32 	%f99, [%r8+44];
	ld.shared.f32 	%f100, [%r55+704];
	fma.rn.f32 	%f101, %f99, %f100, %f98;
	ld.shared.f32 	%f102, [%r8+48];
	ld.shared.f32 	%f103, [%r55+768];
	fma.rn.f32 	%f104, %f102, %f103, %f101;
	ld.shared.f32 	%f105, [%r8+52];
	ld.shared.f32 	%f106, [%r55+832];
	fma.rn.f32 	%f107, %f105, %f106, %f104;
	ld.shared.f32 	%f108, [%r8+56];
	ld.shared.f32 	%f109, [%r55+896];
	fma.rn.f32 	%f110, %f108, %f109, %f107;
	ld.shared.f32 	%f111, [%r8+60];
	ld.shared.f32 	%f112, [%r55+960];
	fma.rn.f32 	%f113, %f111, %f112, %f110;
	ld.global.f32 	%f114, [%rd6+128];
	st.shared.f32 	[%r52], %f114;
	mul.wide.u32 	%rd12, %r98, 4;
	add.s64 	%rd13, %rd7, %rd12;
	ld.global.f32 	%f115, [%rd13];
	st.shared.f32 	[%r56], %f115;
	ld.shared.f32 	%f116, [%r8];
	ld.shared.f32 	%f117, [%r55];
	fma.rn.f32 	%f118, %f116, %f117, %f113;
	ld.shared.f32 	%f119, [%r8+4];
	ld.shared.f32 	%f120, [%r55+64];
	fma.rn.f32 	%f121, %f119, %f120, %f118;
	ld.shared.f32 	%f122, [%r8+8];
	ld.shared.f32 	%f123, [%r55+128];
	fma.rn.f32 	%f124, %f122, %f123, %f121;
	ld.shared.f32 	%f125, [%r8+12];
	ld.shared.f32 	%f126, [%r55+192];
	fma.rn.f32 	%f127, %f125, %f126, %f124;
	ld.shared.f32 	%f128, [%r8+16];
	ld.shared.f32 	%f129, [%r55+256];
	fma.rn.f32 	%f130, %f128, %f129, %f127;
	ld.shared.f32 	%f131, [%r8+20];
	ld.shared.f32 	%f132, [%r55+320];
	fma.rn.f32 	%f133, %f131, %f132, %f130;
	ld.shared.f32 	%f134, [%r8+24];
	ld.shared.f32 	%f135, [%r55+384];
	fma.rn.f32 	%f136, %f134, %f135, %f133;
	ld.shared.f32 	%f137, [%r8+28];
	ld.shared.f32 	%f138, [%r55+448];
	fma.rn.f32 	%f139, %f137, %f138, %f136;
	ld.shared.f32 	%f140, [%r8+32];
	ld.shared.f32 	%f141, [%r55+512];
	fma.rn.f32 	%f142, %f140, %f141, %f139;
	ld.shared.f32 	%f143, [%r8+36];
	ld.shared.f32 	%f144, [%r55+576];
	fma.rn.f32 	%f145, %f143, %f144, %f142;
	ld.shared.f32 	%f146, [%r8+40];
	ld.shared.f32 	%f147, [%r55+640];
	fma.rn.f32 	%f148, %f146, %f147, %f145;
	ld.shared.f32 	%f149, [%r8+44];
	ld.shared.f32 	%f150, [%r55+704];
	fma.rn.f32 	%f151, %f149, %f150, %f148;
	ld.shared.f32 	%f152, [%r8+48];
	ld.shared.f32 	%f153, [%r55+768];
	fma.rn.f32 	%f154, %f152, %f153, %f151;
	ld.shared.f32 	%f155, [%r8+52];
	ld.shared.f32 	%f156, [%r55+832];
	fma.rn.f32 	%f157, %f155, %f156, %f154;
	ld.shared.f32 	%f158, [%r8+56];
	ld.shared.f32 	%f159, [%r55+896];
	fma.rn.f32 	%f160, %f158, %f159, %f157;
	ld.shared.f32 	%f161, [%r8+60];
	ld.shared.f32 	%f162, [%r55+960];
	fma.rn.f32 	%f163, %f161, %f162, %f160;
	ld.global.f32 	%f164, [%rd6+192];
	st.shared.f32 	[%r52], %f164;
	mul.wide.u32 	%rd14, %r99, 4;
	add.s64 	%rd15, %rd7, %rd14;
	ld.global.f32 	%f165, [%rd15];
	st.shared.f32 	[%r56], %f165;
	ld.shared.f32 	%f166, [%r8];
	ld.shared.f32 	%f167, [%r55];
	fma.rn.f32 	%f168, %f166, %f167, %f163;
	ld.shared.f32 	%f169, [%r8+4];
	ld.shared.f32 	%f170, [%r55+64];
	fma.rn.f32 	%f171, %f169, %f170, %f168;
	ld.shared.f32 	%f172, [%r8+8];
	ld.shared.f32 	%f173, [%r55+128];
	fma.rn.f32 	%f174, %f172, %f173, %f171;
	ld.shared.f32 	%f175, [%r8+12];
	ld.shared.f32 	%f176, [%r55+192];
	fma.rn.f32 	%f177, %f175, %f176, %f174;
	ld.shared.f32 	%f178, [%r8+16];
	ld.shared.f32 	%f179, [%r55+256];
	fma.rn.f32 	%f180, %f178, %f179, %f177;
	ld.shared.f32 	%f181, [%r8+20];
	ld.shared.f32 	%f182, [%r55+320];
	fma.rn.f32 	%f183, %f181, %f182, %f180;
	ld.shared.f32 	%f184, [%r8+24];
	ld.shared.f32 	%f185, [%r55+384];
	fma.rn.f32 	%f186, %f184, %f185, %f183;
	ld.shared.f32 	%f187, [%r8+28];
	ld.shared.f32 	%f188, [%r55+448];
	fma.rn.f32 	%f189, %f187, %f188, %f186;
	ld.shared.f32 	%f190, [%r8+32];
	ld.shared.f32 	%f191, [%r55+512];
	fma.rn.f32 	%f192, %f190, %f191, %f189;
	ld.shared.f32 	%f193, [%r8+36];
	ld.shared.f32 	%f194, [%r55+576];
	fma.rn.f32 	%f195, %f193, %f194, %f192;
	ld.shared.f32 	%f196, [%r8+40];
	ld.shared.f32 	%f197, [%r55+640];
	fma.rn.f32 	%f198, %f196, %f197, %f195;
	ld.shared.f32 	%f199, [%r8+44];
	ld.shared.f32 	%f200, [%r55+704];
	fma.rn.f32 	%f201, %f199, %f200, %f198;
	ld.shared.f32 	%f202, [%r8+48];
	ld.shared.f32 	%f203, [%r55+768];
	fma.rn.f32 	%f204, %f202, %f203, %f201;
	ld.shared.f32 	%f205, [%r8+52];
	ld.shared.f32 	%f206, [%r55+832];
	fma.rn.f32 	%f207, %f205, %f206, %f204;
	ld.shared.f32 	%f208, [%r8+56];
	ld.shared.f32 	%f209, [%r55+896];
	fma.rn.f32 	%f210, %f208, %f209, %f207;
	ld.shared.f32 	%f211, [%r8+60];
	ld.shared.f32 	%f212, [%r55+960];
	fma.rn.f32 	%f367, %f211, %f212, %f210;
	add.s32 	%r101, %r101, 4;
	add.s32 	%r100, %r100, 64;
	shl.b32 	%r57, %r31, 6;
	add.s32 	%r99, %r99, %r57;
	add.s32 	%r98, %r98, %r57;
	add.s32 	%r97, %r97, %r57;
	add.s32 	%r96, %r96, %r57;
	setp.ne.s32 	%p3, %r101, 0;
	@%p3 bra 	$L__BB3_3;
$L__BB3_4:
	and.b32  	%r28, %r6, 3;
	setp.eq.s32 	%p4, %r28, 0;
	@%p4 bra 	$L__BB3_9;
	setp.eq.s32 	%p5, %r28, 1;
	@%p5 bra 	$L__BB3_7;
	ld.param.u64 	%rd37, [_Z19matrixMulNoSyncBothPfS_S_i_param_1];
	ld.param.u64 	%rd34, [_Z19matrixMulNoSyncBothPfS_S_i_param_0];
	shl.b32 	%r58, %r103, 4;
	mad.lo.s32 	%r63, %r31, %r3, %r1;
	add.s32 	%r64, %r63, %r58;
	cvta.to.global.u64 	%rd16, %rd34;
	mul.wide.s32 	%rd17, %r64, 4;
	add.s64 	%rd18, %rd16, %rd17;
	ld.global.f32 	%f214, [%rd18];
	shl.b32 	%r65, %r1, 2;
	add.s32 	%r66, %r8, %r65;
	st.shared.f32 	[%r66], %f214;
	add.s32 	%r67, %r58, %r2;
	mad.lo.s32 	%r68, %r67, %r31, %r5;
	cvta.to.global.u64 	%rd19, %rd37;
	mul.wide.u32 	%rd20, %r68, 4;
	add.s64 	%rd21, %rd19, %rd20;
	ld.global.f32 	%f215, [%rd21];
	mov.u32 	%r70, _ZZ19matrixMulNoSyncBothPfS_S_iE3Nds;
	add.s32 	%r71, %r70, %r65;
	add.s32 	%r72, %r71, %r39;
	st.shared.f32 	[%r72], %f215;
	ld.shared.f32 	%f216, [%r8];
	ld.shared.f32 	%f217, [%r71];
	fma.rn.f32 	%f218, %f216, %f217, %f367;
	ld.shared.f32 	%f219, [%r8+4];
	ld.shared.f32 	%f220, [%r71+64];
	fma.rn.f32 	%f221, %f219, %f220, %f218;
	ld.shared.f32 	%f222, [%r8+8];
	ld.shared.f32 	%f223, [%r71+128];
	fma.rn.f32 	%f224, %f222, %f223, %f221;
	ld.shared.f32 	%f225, [%r8+12];
	ld.shared.f32 	%f226, [%r71+192];
	fma.rn.f32 	%f227, %f225, %f226, %f224;
	ld.shared.f32 	%f228, [%r8+16];
	ld.shared.f32 	%f229, [%r71+256];
	fma.rn.f32 	%f230, %f228, %f229, %f227;
	ld.shared.f32 	%f231, [%r8+20];
	ld.shared.f32 	%f232, [%r71+320];
	fma.rn.f32 	%f233, %f231, %f232, %f230;
	ld.shared.f32 	%f234, [%r8+24];
	ld.shared.f32 	%f235, [%r71+384];
	fma.rn.f32 	%f236, %f234, %f235, %f233;
	ld.shared.f32 	%f237, [%r8+28];
	ld.shared.f32 	%f238, [%r71+448];
	fma.rn.f32 	%f239, %f237, %f238, %f236;
	ld.shared.f32 	%f240, [%r8+32];
	ld.shared.f32 	%f241, [%r71+512];
	fma.rn.f32 	%f242, %f240, %f241, %f239;
	ld.shared.f32 	%f243, [%r8+36];
	ld.shared.f32 	%f244, [%r71+576];
	fma.rn.f32 	%f245, %f243, %f244, %f242;
	ld.shared.f32 	%f246, [%r8+40];
	ld.shared.f32 	%f247, [%r71+640];
	fma.rn.f32 	%f248, %f246, %f247, %f245;
	ld.shared.f32 	%f249, [%r8+44];
	ld.shared.f32 	%f250, [%r71+704];
	fma.rn.f32 	%f251, %f249, %f250, %f248;
	ld.shared.f32 	%f252, [%r8+48];
	ld.shared.f32 	%f253, [%r71+768];
	fma.rn.f32 	%f254, %f252, %f253, %f251;
	ld.shared.f32 	%f255, [%r8+52];
	ld.shared.f32 	%f256, [%r71+832];
	fma.rn.f32 	%f257, %f255, %f256, %f254;
	ld.shared.f32 	%f258, [%r8+56];
	ld.shared.f32 	%f259, [%r71+896];
	fma.rn.f32 	%f260, %f258, %f259, %f257;
	ld.shared.f32 	%f261, [%r8+60];
	ld.shared.f32 	%f262, [%r71+960];
	fma.rn.f32 	%f263, %f261, %f262, %f260;
	ld.global.f32 	%f264, [%rd18+64];
	st.shared.f32 	[%r66], %f264;
	add.s32 	%r73, %r67, 16;
	mad.lo.s32 	%r74, %r73, %r31, %r5;
	mul.wide.u32 	%rd22, %r74, 4;
	add.s64 	%rd23, %rd19, %rd22;
	ld.global.f32 	%f265, [%rd23];
	st.shared.f32 	[%r72], %f265;
	ld.shared.f32 	%f266, [%r8];
	ld.shared.f32 	%f267, [%r71];
	fma.rn.f32 	%f268, %f266, %f267, %f263;
	ld.shared.f32 	%f269, [%r8+4];
	ld.shared.f32 	%f270, [%r71+64];
	fma.rn.f32 	%f271, %f269, %f270, %f268;
	ld.shared.f32 	%f272, [%r8+8];
	ld.shared.f32 	%f273, [%r71+128];
	fma.rn.f32 	%f274, %f272, %f273, %f271;
	ld.shared.f32 	%f275, [%r8+12];
	ld.shared.f32 	%f276, [%r71+192];
	fma.rn.f32 	%f277, %f275, %f276, %f274;
	ld.shared.f32 	%f278, [%r8+16];
	ld.shared.f32 	%f279, [%r71+256];
	fma.rn.f32 	%f280, %f278, %f279, %f277;
	ld.shared.f32 	%f281, [%r8+20];
	ld.shared.f32 	%f282, [%r71+320];
	fma.rn.f32 	%f283, %f281, %f282, %f280;
	ld.shared.f32 	%f284, [%r8+24];
	ld.shared.f32 	%f285, [%r71+384];
	fma.rn.f32 	%f286, %f284, %f285, %f283;
	ld.shared.f32 	%f287, [%r8+28];
	ld.shared.f32 	%f288, [%r71+448];
	fma.rn.f32 	%f289, %f287, %f288, %f286;
	ld.shared.f32 	%f290, [%r8+32];
	ld.shared.f32 	%f291, [%r71+512];
	fma.rn.f32 	%f292, %f290, %f291, %f289;
	ld.shared.f32 	%f293, [%r8+36];
	ld.shared.f32 	%f294, [%r71+576];
	fma.rn.f32 	%f295, %f293, %f294, %f292;
	ld.shared.f32 	%f296, [%r8+40];
	ld.shared.f32 	%f297, [%r71+640];
	fma.rn.f32 	%f298, %f296, %f297, %f295;
	ld.shared.f32 	%f299, [%r8+44];
	ld.shared.f32 	%f300, [%r71+704];
	fma.rn.f32 	%f301, %f299, %f300, %f298;
	ld.shared.f32 	%f302, [%r8+48];
	ld.shared.f32 	%f303, [%r71+768];
	fma.rn.f32 	%f304, %f302, %f303, %f301;
	ld.shared.f32 	%f305, [%r8+52];
	ld.shared.f32 	%f306, [%r71+832];
	fma.rn.f32 	%f307, %f305, %f306, %f304;
	ld.shared.f32 	%f308, [%r8+56];
	ld.shared.f32 	%f309, [%r71+896];
	fma.rn.f32 	%f310, %f308, %f309, %f307;
	ld.shared.f32 	%f311, [%r8+60];
	ld.shared.f32 	%f312, [%r71+960];
	fma.rn.f32 	%f367, %f311, %f312, %f310;
	add.s32 	%r103, %r103, 2;
$L__BB3_7:
	and.b32  	%r75, %r6, 1;
	setp.eq.b32 	%p6, %r75, 1;
	not.pred 	%p7, %p6;
	@%p7 bra 	$L__BB3_9;
	ld.param.u64 	%rd38, [_Z19matrixMulNoSyncBothPfS_S_i_param_1];
	ld.param.u64 	%rd35, [_Z19matrixMulNoSyncBothPfS_S_i_param_0];
	shl.b32 	%r76, %r103, 4;
	mad.lo.s32 	%r81, %r31, %r3, %r1;
	add.s32 	%r82, %r81, %r76;
	cvta.to.global.u64 	%rd24, %rd35;
	mul.wide.s32 	%rd25, %r82, 4;
	add.s64 	%rd26, %rd24, %rd25;
	ld.global.f32 	%f313, [%rd26];
	shl.b32 	%r83, %r1, 2;
	add.s32 	%r84, %r8, %r83;
	st.shared.f32 	[%r84], %f313;
	add.s32 	%r85, %r76, %r2;
	mad.lo.s32 	%r86, %r85, %r31, %r5;
	cvta.to.global.u64 	%rd27, %rd38;
	mul.wide.u32 	%rd28, %r86, 4;
	add.s64 	%rd29, %rd27, %rd28;
	ld.global.f32 	%f314, [%rd29];
	mov.u32 	%r88, _ZZ19matrixMulNoSyncBothPfS_S_iE3Nds;
	add.s32 	%r89, %r88, %r83;
	add.s32 	%r90, %r89, %r39;
	st.shared.f32 	[%r90], %f314;
	ld.shared.f32 	%f315, [%r8];
	ld.shared.f32 	%f316, [%r89];
	fma.rn.f32 	%f317, %f315, %f316, %f367;
	ld.shared.f32 	%f318, [%r8+4];
	ld.shared.f32 	%f319, [%r89+64];
	fma.rn.f32 	%f320, %f318, %f319, %f317;
	ld.shared.f32 	%f321, [%r8+8];
	ld.shared.f32 	%f322, [%r89+128];
	fma.rn.f32 	%f323, %f321, %f322, %f320;
	ld.shared.f32 	%f324, [%r8+12];
	ld.shared.f32 	%f325, [%r89+192];
	fma.rn.f32 	%f326, %f324, %f325, %f323;
	ld.shared.f32 	%f327, [%r8+16];
	ld.shared.f32 	%f328, [%r89+256];
	fma.rn.f32 	%f329, %f327, %f328, %f326;
	ld.shared.f32 	%f330, [%r8+20];
	ld.shared.f32 	%f331, [%r89+320];
	fma.rn.f32 	%f332, %f330, %f331, %f329;
	ld.shared.f32 	%f333, [%r8+24];
	ld.shared.f32 	%f334, [%r89+384];
	fma.rn.f32 	%f335, %f333, %f334, %f332;
	ld.shared.f32 	%f336, [%r8+28];
	ld.shared.f32 	%f337, [%r89+448];
	fma.rn.f32 	%f338, %f336, %f337, %f335;
	ld.shared.f32 	%f339, [%r8+32];
	ld.shared.f32 	%f340, [%r89+512];
	fma.rn.f32 	%f341, %f339, %f340, %f338;
	ld.shared.f32 	%f342, [%r8+36];
	ld.shared.f32 	%f343, [%r89+576];
	fma.rn.f32 	%f344, %f342, %f343, %f341;
	ld.shared.f32 	%f345, [%r8+40];
	ld.shared.f32 	%f346, [%r89+640];
	fma.rn.f32 	%f347, %f345, %f346, %f344;
	ld.shared.f32 	%f348, [%r8+44];
	ld.shared.f32 	%f349, [%r89+704];
	fma.rn.f32 	%f350, %f348, %f349, %f347;
	ld.shared.f32 	%f351, [%r8+48];
	ld.shared.f32 	%f352, [%r89+768];
	fma.rn.f32 	%f353, %f351, %f352, %f350;
	ld.shared.f32 	%f354, [%r8+52];
	ld.shared.f32 	%f355, [%r89+832];
	fma.rn.f32 	%f356, %f354, %f355, %f353;
	ld.shared.f32 	%f357, [%r8+56];
	ld.shared.f32 	%f358, [%r89+896];
	fma.rn.f32 	%f359, %f357, %f358, %f356;
	ld.shared.f32 	%f360, [%r8+60];
	ld.shared.f32 	%f361, [%r89+960];
	fma.rn.f32 	%f367, %f360, %f361, %f359;
$L__BB3_9:
	ld.param.u64 	%rd39, [_Z19matrixMulNoSyncBothPfS_S_i_param_2];
	cvta.to.global.u64 	%rd30, %rd39;
	mad.lo.s32 	%r95, %r31, %r3, %r5;
	mul.wide.s32 	%rd31, %r95, 4;
	add.s64 	%rd32, %rd30, %rd31;
	st.global.f32 	[%rd32], %f367;
	ret;

}


// ===== COMPILED SASS (sm_100) =====

	.target	sm_100

	.elftype	@"ET_EXEC"


//--------------------- .note.nv.tkinfo           --------------------------
	.section	.note.nv.tkinfo,"",@"SHT_NOTE"
	.sectionflags	@"SHF_NOTE_NV_TKINFO"
	.tkinfo
        /*0018*/ 	.word	0x00000002
        /*0030*/ 	.string	""
        /*0030*/ 	.string	"ptxas"
        /*0030*/ 	.string	"Cuda compilation tools, release 13.0, V13.0.88"
        /*0030*/ 	.string	"Build cuda_13.0.r13.0/compiler.36424714_0"
        /*0030*/ 	.string	"-arch sm_100 -m 64 "



//--------------------- .note.nv.cuinfo           --------------------------
	.section	.note.nv.cuinfo,"",@"SHT_NOTE"
	.sectionflags	@"SHF_NOTE_NV_CUINFO"
        /*0018*/ 	.short	0x0002
        /*001a*/ 	.short	0x0064
        /*001c*/ 	.short	0x0082
	.zero		2


//--------------------- .nv.info                  --------------------------
	.section	.nv.info,"",@"SHT_CUDA_INFO"
	.align	4


	//----- nvinfo : EIATTR_REGCOUNT
	.align		4
        /*0000*/ 	.byte	0x04, 0x2f
        /*0002*/ 	.short	(.L_1 - .L_0)
	.align		4
.L_0:
        /*0004*/ 	.word	index@(_Z16matrixMulCorrectPfS_S_i)
        /*0008*/ 	.word	0x00000028


	//----- nvinfo : EIATTR_FRAME_SIZE
	.align		4
.L_1:
        /*000c*/ 	.byte	0x04, 0x11
        /*000e*/ 	.short	(.L_3 - .L_2)
	.align		4
.L_2:
        /*0010*/ 	.word	index@(_Z16matrixMulCorrectPfS_S_i)
        /*0014*/ 	.word	0x00000000


	//----- nvinfo : EIATTR_REGCOUNT
	.align		4
.L_3:
        /*0018*/ 	.byte	0x04, 0x2f
        /*001a*/ 	.short	(.L_5 - .L_4)
	.align		4
.L_4:
        /*001c*/ 	.word	index@(_Z16matrixMulNoSync1PfS_S_i)
        /*0020*/ 	.word	0x00000028


	//----- nvinfo : EIATTR_FRAME_SIZE
	.align		4
.L_5:
        /*0024*/ 	.byte	0x04, 0x11
        /*0026*/ 	.short	(.L_7 - .L_6)
	.align		4
.L_6:
        /*0028*/ 	.word	index@(_Z16matrixMulNoSync1PfS_S_i)
        /*002c*/ 	.word	0x00000000


	//----- nvinfo : EIATTR_REGCOUNT
	.align		4
.L_7:
        /*0030*/ 	.byte	0x04, 0x2f
        /*0032*/ 	.short	(.L_9 - .L_8)
	.align		4
.L_8:
        /*0034*/ 	.word	index@(_Z16matrixMulNoSync2PfS_S_i)
        /*0038*/ 	.word	0x00000028


	//----- nvinfo : EIATTR_FRAME_SIZE
	.align		4
.L_9:
        /*003c*/ 	.byte	0x04, 0x11
        /*003e*/ 	.short	(.L_11 - .L_10)
	.align		4
.L_10:
        /*0040*/ 	.word	index@(_Z16matrixMulNoSync2PfS_S_i)
        /*0044*/ 	.word	0x00000000


	//----- nvinfo : EIATTR_REGCOUNT
	.align		4
.L_11:
        /*0048*/ 	.byte	0x04, 0x2f
        /*004a*/ 	.short	(.L_13 - .L_12)
	.align		4
.L_12:
        /*004c*/ 	.word	index@(_Z19matrixMulNoSyncBothPfS_S_i)
        /*0050*/ 	.word	0x00000028


	//----- nvinfo : EIATTR_FRAME_SIZE
	.align		4
.L_13:
        /*0054*/ 	.byte	0x04, 0x11
        /*0056*/ 	.short	(.L_15 - .L_14)
	.align		4
.L_14:
        /*0058*/ 	.word	index@(_Z19matrixMulNoSyncBothPfS_S_i)
        /*005c*/ 	.word	0x00000000


	//----- nvinfo : EIATTR_MIN_STACK_SIZE
	.align		4
.L_15:
        /*0060*/ 	.byte	0x04, 0x12
        /*0062*/ 	.short	(.L_17 - .L_16)
	.align		4
.L_16:
        /*0064*/ 	.word	index@(_Z19matrixMulNoSyncBothPfS_S_i)
        /*0068*/ 	.word	0x00000000


	//----- nvinfo : EIATTR_MIN_STACK_SIZE
	.align		4
.L_17:
        /*006c*/ 	.byte	0x04, 0x12
        /*006e*/ 	.short	(.L_19 - .L_18)
	.align		4
.L_18:
        /*0070*/ 	.word	index@(_Z16matrixMulNoSync2PfS_S_i)
        /*0074*/ 	.word	0x00000000


	//----- nvinfo : EIATTR_MIN_STACK_SIZE
	.align		4
.L_19:
        /*0078*/ 	.byte	0x04, 0x12
        /*007a*/ 	.short	(.L_21 - .L_20)
	.align		4
.L_20:
        /*007c*/ 	.word	index@(_Z16matrixMulNoSync1PfS_S_i)
        /*0080*/ 	.word	0x00000000


	//----- nvinfo : EIATTR_MIN_STACK_SIZE
	.align		4
.L_21:
        /*0084*/ 	.byte	0x04, 0x12
        /*0086*/ 	.short	(.L_23 - .L_22)
	.align		4
.L_22:
        /*0088*/ 	.word	index@(_Z16matrixMulCorrectPfS_S_i)
        /*008c*/ 	.word	0x00000000
.L_23:


//--------------------- .nv.compat                --------------------------
	.section	.nv.compat,"",@"SHT_CUDA_COMPAT_INFO"
	.align	4
        /*0000*/ 	.byte	0x02, 0x09, 0x00, 0x00, 0x02, 0x02, 0x01, 0x00, 0x02, 0x05, 0x05, 0x00, 0x03, 0x07, 0x01, 0x01
        /*0010*/ 	.byte	0x02, 0x03, 0x00, 0x00, 0x02, 0x06, 0x01, 0x00, 0x04, 0x0b, 0x08, 0x00, 0x09, 0x00, 0x00, 0x00
        /*0020*/ 	.byte	0x00, 0x00, 0x00, 0x00


//--------------------- .nv.info._Z19matrixMulNoSyncBothPfS_S_i --------------------------
	.section	.nv.info._Z19matrixMulNoSyncBothPfS_S_i,"",@"SHT_CUDA_INFO"
	.sectionflags	@""
	.align	4


	//----- nvinfo : EIATTR_CUDA_API_VERSION
	.align		4
        /*0000*/ 	.byte	0x04, 0x37
        /*0002*/ 	.short	(.L_25 - .L_24)
.L_24:
        /*0004*/ 	.word	0x00000082


	//----- nvinfo : EIATTR_KPARAM_INFO
	.align		4
.L_25:
        /*0008*/ 	.byte	0x04, 0x17
        /*000a*/ 	.short	(.L_27 - .L_26)
.L_26:
        /*000c*/ 	.word	0x00000000
        /*0010*/ 	.short	0x0003
        /*0012*/ 	.short	0x0018
        /*0014*/ 	.byte	0x00, 0xf0, 0x11, 0x00


	//----- nvinfo : EIATTR_KPARAM_INFO
	.align		4
.L_27:
        /*0018*/ 	.byte	0x04, 0x17
        /*001a*/ 	.short	(.L_29 - .L_28)
.L_28:
        /*001c*/ 	.word	0x00000000
        /*0020*/ 	.short	0x0002
        /*0022*/ 	.short	0x0010
        /*0024*/ 	.byte	0x00, 0xf5, 0x21, 0x00


	//----- nvinfo : EIATTR_KPARAM_INFO
	.align		4
.L_29:
        /*0028*/ 	.byte	0x04, 0x17
        /*002a*/ 	.short	(.L_31 - .L_30)
.L_30:
        /*002c*/ 	.word	0x00000000
        /*0030*/ 	.short	0x0001
        /*0032*/ 	.short	0x0008
        /*0034*/ 	.byte	0x00, 0xf5, 0x21, 0x00


	//----- nvinfo : EIATTR_KPARAM_INFO
	.align		4
.L_31:
        /*0038*/ 	.byte	0x04, 0x17
        /*003a*/ 	.short	(.L_33 - .L_32)
.L_32:
        /*003c*/ 	.word	0x00000000
        /*0040*/ 	.short	0x0000
        /*0042*/ 	.short	0x0000
        /*0044*/ 	.byte	0x00, 0xf5, 0x21, 0x00


	//----- nvinfo : EIATTR_SPARSE_MMA_MASK
	.align		4
.L_33:
        /*0048*/ 	.byte	0x03, 0x50
        /*004a*/ 	.short	0x0000


	//----- nvinfo : EIATTR_MAXREG_COUNT
	.align		4
        /*004c*/ 	.byte	0x03, 0x1b
        /*004e*/ 	.short	0x00ff


	//----- nvinfo : EIATTR_MERCURY_ISA_VERSION
	.align		4
        /*0050*/ 	.byte	0x03, 0x5f
        /*0052*/ 	.short	0x0101


	//----- nvinfo : EIATTR_VRC_CTA_INIT_COUNT
	.align		4
        /*0054*/ 	.byte	0x02, 0x4a
	.zero		1
	.zero		1


	//----- nvinfo : EIATTR_EXIT_INSTR_OFFSETS
	.align		4
        /*0058*/ 	.byte	0x04, 0x1c
        /*005a*/ 	.short	(.L_35 - .L_34)


	//   ....[0]....
.L_34:
        /*005c*/ 	.word	0x000017b0


	//----- nvinfo : EIATTR_CBANK_PARAM_SIZE
	.align		4
.L_35:
        /*0060*/ 	.byte	0x03, 0x19
        /*0062*/ 	.short	0x001c


	//----- nvinfo : EIATTR_PARAM_CBANK
	.align		4
        /*0064*/ 	.byte	0x04, 0x0a
        /*0066*/ 	.short	(.L_37 - .L_36)
	.align		4
.L_36:
        /*0068*/ 	.word	index@(.nv.constant0._Z19matrixMulNoSyncBothPfS_S_i)
        /*006c*/ 	.short	0x0380
        /*006e*/ 	.short	0x001c


	//----- nvinfo : EIATTR_SW_WAR
	.align		4
.L_37:
        /*0070*/ 	.byte	0x04, 0x36
        /*0072*/ 	.short	(.L_39 - .L_38)
.L_38:
        /*0074*/ 	.word	0x00000008
.L_39:


//--------------------- .nv.info._Z16matrixMulNoSync2PfS_S_i --------------------------
	.section	.nv.info._Z16matrixMulNoSync2PfS_S_i,"",@"SHT_CUDA_INFO"
	.sectionflags	@""
	.align	4


	//----- nvinfo : EIATTR_CUDA_API_VERSION
	.align		4
        /*0000*/ 	.byte	0x04, 0x37
        /*0002*/ 	.short	(.L_41 - .L_40)
.L_40:
        /*0004*/ 	.word	0x00000082


	//----- nvinfo : EIATTR_KPARAM_INFO
	.align		4
.L_41:
        /*0008*/ 	.byte	0x04, 0x17
        /*000a*/ 	.short	(.L_43 - .L_42)
.L_42:
        /*000c*/ 	.word	0x00000000
        /*0010*/ 	.short	0x0003
        /*0012*/ 	.short	0x0018
        /*0014*/ 	.byte	0x00, 0xf0, 0x11, 0x00


	//----- nvinfo : EIATTR_KPARAM_INFO
	.align		4
.L_43:
        /*0018*/ 	.byte	0x04, 0x17
        /*001a*/ 	.short	(.L_45 - .L_44)
.L_44:
        /*001c*/ 	.word	0x00000000
        /*0020*/ 	.short	0x0002
        /*0022*/ 	.short	0x0010
        /*0024*/ 	.byte	0x00, 0xf5, 0x21, 0x00


	//----- nvinfo : EIATTR_KPARAM_INFO
	.align		4
.L_45:
        /*0028*/ 	.byte	0x04, 0x17
        /*002a*/ 	.short	(.L_47 - .L_46)
.L_46:
        /*002c*/ 	.word	0x00000000
        /*0030*/ 	.short	0x0001
        /*0032*/ 	.short	0x0008
        /*0034*/ 	.byte	0x00, 0xf5, 0x21, 0x00


	//----- nvinfo : EIATTR_KPARAM_INFO
	.align		4
.L_47:
        /*0038*/ 	.byte	0x04, 0x17
        /*003a*/ 	.short	(.L_49 - .L_48)
.L_48:
        /*003c*/ 	.word	0x00000000
        /*0040*/ 	.short	0x0000
        /*0042*/ 	.short	0x0000
        /*0044*/ 	.byte	0x00, 0xf5, 0x21, 0x00


	//----- nvinfo : EIATTR_SPARSE_MMA_MASK
	.align		4
.L_49:
        /*0048*/ 	.byte	0x03, 0x50
        /*004a*/ 	.short	0x0000


	//----- nvinfo : EIATTR_MAXREG_COUNT
	.align		4
        /*004c*/ 	.byte	0x03, 0x1b
        /*004e*/ 	.short	0x00ff


	//----- nvinfo : EIATTR_NUM_BARRIERS
	.align		4
        /*0050*/ 	.byte	0x02, 0x4c
        /*0052*/ 	.byte	0x01
	.zero		1


	//----- nvinfo : EIATTR_MERCURY_ISA_VERSION
	.align		4
        /*0054*/ 	.byte	0x03, 0x5f
        /*0056*/ 	.short	0x0101


	//----- nvinfo : EIATTR_VRC_CTA_INIT_COUNT
	.align		4
        /*0058*/ 	.byte	0x02, 0x4a
	.zero		1
	.zero		1


	//----- nvinfo : EIATTR_EXIT_INSTR_OFFSETS
	.align		4
        /*005c*/ 	.byte	0x04, 0x1c
        /*005e*/ 	.short	(.L_51 - .L_50)


	//   ....[0]....
.L_50:
        /*0060*/ 	.word	0x00001820


	//----- nvinfo : EIATTR_CBANK_PARAM_SIZE
	.align		4
.L_51:
        /*0064*/ 	.byte	0x03, 0x19
        /*0066*/ 	.short	0x001c


	//----- nvinfo : EIATTR_PARAM_CBANK
	.align		4
        /*0068*/ 	.byte	0x04, 0x0a
        /*006a*/ 	.short	(.L_53 - .L_52)
	.align		4
.L_52:
        /*006c*/ 	.word	index@(.nv.constant0._Z16matrixMulNoSync2PfS_S_i)
        /*0070*/ 	.short	0x0380
        /*0072*/ 	.short	0x001c


	//----- nvinfo : EIATTR_SW_WAR
	.align		4
.L_53:
        /*0074*/ 	.byte	0x04, 0x36
        /*0076*/ 	.short	(.L_55 - .L_54)
.L_54:
        /*0078*/ 	.word	0x00000008
.L_55:


//--------------------- .nv.info._Z16matrixMulNoSync1PfS_S_i --------------------------
	.section	.nv.info._Z16matrixMulNoSync1PfS_S_i,"",@"SHT_CUDA_INFO"
	.sectionflags	@""
	.align	4


	//----- nvinfo : EIATTR_CUDA_API_VERSION
	.align		4
        /*0000*/ 	.byte	0x04, 0x37
        /*0002*/ 	.short	(.L_57 - .L_56)
.L_56:
        /*0004*/ 	.word	0x00000082


	//----- nvinfo : EIATTR_KPARAM_INFO
	.align		4
.L_57:
        /*0008*/ 	.byte	0x04, 0x17
        /*000a*/ 	.short	(.L_59 - .L_58)
.L_58:
        /*000c*/ 	.word	0x00000000
        /*0010*/ 	.short	0x0003
        /*0012*/ 	.short	0x0018
        /*0014*/ 	.byte	0x00, 0xf0, 0x11, 0x00


	//----- nvinfo : EIATTR_KPARAM_INFO
	.align		4
.L_59:
        /*0018*/ 	.byte	0x04, 0x17
        /*001a*/ 	.short	(.L_61 - .L_60)
.L_60:
        /*001c*/ 	.word	0x00000000
        /*0020*/ 	.short	0x0002
        /*0022*/ 	.short	0x0010
        /*0024*/ 	.byte	0x00, 0xf5, 0x21, 0x00


	//----- nvinfo : EIATTR_KPARAM_INFO
	.align		4
.L_61:
        /*0028*/ 	.byte	0x04, 0x17
        /*002a*/ 	.short	(.L_63 - .L_62)
.L_62:
        /*002c*/ 	.word	0x00000000
        /*0030*/ 	.short	0x0001
        /*0032*/ 	.short	0x0008
        /*0034*/ 	.byte	0x00, 0xf5, 0x21, 0x00


	//----- nvinfo : EIATTR_KPARAM_INFO
	.align		4
.L_63:
        /*0038*/ 	.byte	0x04, 0x17
        /*003a*/ 	.short	(.L_65 - .L_64)
.L_64:
        /*003c*/ 	.word	0x00000000
        /*0040*/ 	.short	0x0000
        /*0042*/ 	.short	0x0000
        /*0044*/ 	.byte	0x00, 0xf5, 0x21, 0x00


	//----- nvinfo : EIATTR_SPARSE_MMA_MASK
	.align		4
.L_65:
        /*0048*/ 	.byte	0x03, 0x50
        /*004a*/ 	.short	0x0000


	//----- nvinfo : EIATTR_MAXREG_COUNT
	.align		4
        /*004c*/ 	.byte	0x03, 0x1b
        /*004e*/ 	.short	0x00ff


	//----- nvinfo : EIATTR_NUM_BARRIERS
	.align		4
        /*0050*/ 	.byte	0x02, 0x4c
        /*0052*/ 	.byte	0x01
	.zero		1


	//----- nvinfo : EIATTR_MERCURY_ISA_VERSION
	.align		4
        /*0054*/ 	.byte	0x03, 0x5f
        /*0056*/ 	.short	0x0101


	//----- nvinfo : EIATTR_VRC_CTA_INIT_COUNT
	.align		4
        /*0058*/ 	.byte	0x02, 0x4a
	.zero		1
	.zero		1


	//----- nvinfo : EIATTR_EXIT_INSTR_OFFSETS
	.align		4
        /*005c*/ 	.byte	0x04, 0x1c
        /*005e*/ 	.short	(.L_67 - .L_66)


	//   ....[0]....
.L_66:
        /*0060*/ 	.word	0x00001820


	//----- nvinfo : EIATTR_CBANK_PARAM_SIZE
	.align		4
.L_67:
        /*0064*/ 	.byte	0x03, 0x19
        /*0066*/ 	.short	0x001c


	//----- nvinfo : EIATTR_PARAM_CBANK
	.align		4
        /*0068*/ 	.byte	0x04, 0x0a
        /*006a*/ 	.short	(.L_69 - .L_68)
	.align		4
.L_68:
        /*006c*/ 	.word	index@(.nv.constant0._Z16matrixMulNoSync1PfS_S_i)
        /*0070*/ 	.short	0x0380
        /*0072*/ 	.short	0x001c


	//----- nvinfo : EIATTR_SW_WAR
	.align		4
.L_69:
        /*0074*/ 	.byte	0x04, 0x36
        /*0076*/ 	.short	(.L_71 - .L_70)
.L_70:
        /*0078*/ 	.word	0x00000008
.L_71:


//--------------------- .nv.info._Z16matrixMulCorrectPfS_S_i --------------------------
	.section	.nv.info._Z16matrixMulCorrectPfS_S_i,"",@"SHT_CUDA_INFO"
	.sectionflags	@""
	.align	4


	//----- nvinfo : EIATTR_CUDA_API_VERSION
	.align		4
        /*0000*/ 	.byte	0x04, 0x37
        /*0002*/ 	.short	(.L_73 - .L_72)
.L_72:
        /*0004*/ 	.word	0x00000082


	//----- nvinfo : EIATTR_KPARAM_INFO
	.align		4
.L_73:
        /*0008*/ 	.byte	0x04, 0x17
        /*000a*/ 	.short	(.L_75 - .L_74)
.L_74:
        /*000c*/ 	.word	0x00000000
        /*0010*/ 	.short	0x0003
        /*0012*/ 	.short	0x0018
        /*0014*/ 	.byte	0x00, 0xf0, 0x11, 0x00


	//----- nvinfo : EIATTR_KPARAM_INFO
	.align		4
.L_75:
        /*0018*/ 	.byte	0x04, 0x17
        /*001a*/ 	.short	(.L_77 - .L_76)
.L_76:
        /*001c*/ 	.word	0x00000000
        /*0020*/ 	.short	0x0002
        /*0022*/ 	.short	0x0010
        /*0024*/ 	.byte	0x00, 0xf5, 0x21, 0x00


	//----- nvinfo : EIATTR_KPARAM_INFO
	.align		4
.L_77:
        /*0028*/ 	.byte	0x04, 0x17
        /*002a*/ 	.short	(.L_79 - .L_78)
.L_78:
        /*002c*/ 	.word	0x00000000
        /*0030*/ 	.short	0x0001
        /*0032*/ 	.short	0x0008
        /*0034*/ 	.byte	0x00, 0xf5, 0x21, 0x00


	//----- nvinfo : EIATTR_KPARAM_INFO
	.align		4
.L_79:
        /*0038*/ 	.byte	0x04, 0x17
        /*003a*/ 	.short	(.L_81 - .L_80)
.L_80:
        /*003c*/ 	.word	0x00000000
        /*0040*/ 	.short	0x0000
        /*0042*/ 	.short	0x0000
        /*0044*/ 	.byte	0x00, 0xf5, 0x21, 0x00


	//----- nvinfo : EIATTR_SPARSE_MMA_MASK
	.align		4
.L_81:
        /*0048*/ 	.byte	0x03, 0x50
        /*004a*/ 	.short	0x0000


	//----- nvinfo : EIATTR_MAXREG_COUNT
	.align		4
        /*004c*/ 	.byte	0x03, 0x1b
        /*004e*/ 	.short	0x00ff


	//----- nvinfo : EIATTR_NUM_BARRIERS
	.align		4
        /*0050*/ 	.byte	0x02, 0x4c
        /*0052*/ 	.byte	0x01
	.zero		1


	//----- nvinfo : EIATTR_MERCURY_ISA_VERSION
	.align		4
        /*0054*/ 	.byte	0x03, 0x5f
        /*0056*/ 	.short	0x0101


	//----- nvinfo : EIATTR_VRC_CTA_INIT_COUNT
	.align		4
        /*0058*/ 	.byte	0x02, 0x4a
	.zero		1
	.zero		1


	//----- nvinfo : EIATTR_EXIT_INSTR_OFFSETS
	.align		4
        /*005c*/ 	.byte	0x04, 0x1c
        /*005e*/ 	.short	(.L_83 - .L_82)


	//   ....[0]....
.L_82:
        /*0060*/ 	.word	0x00001890


	//----- nvinfo : EIATTR_CBANK_PARAM_SIZE
	.align		4
.L_83:
        /*0064*/ 	.byte	0x03, 0x19
        /*0066*/ 	.short	0x001c


	//----- nvinfo : EIATTR_PARAM_CBANK
	.align		4
        /*0068*/ 	.byte	0x04, 0x0a
        /*006a*/ 	.short	(.L_85 - .L_84)
	.align		4
.L_84:
        /*006c*/ 	.word	index@(.nv.constant0._Z16matrixMulCorrectPfS_S_i)
        /*0070*/ 	.short	0x0380
        /*0072*/ 	.short	0x001c


	//----- nvinfo : EIATTR_SW_WAR
	.align		4
.L_85:
        /*0074*/ 	.byte	0x04, 0x36
        /*0076*/ 	.short	(.L_87 - .L_86)
.L_86:
        /*0078*/ 	.word	0x00000008
.L_87:


//--------------------- .nv.callgraph             --------------------------
	.section	.nv.callgraph,"",@"SHT_CUDA_CALLGRAPH"
	.align	4
	.sectionentsize	8
	.align		4
        /*0000*/ 	.word	0x00000000
	.align		4
        /*0004*/ 	.word	0xffffffff
	.align		4
        /*0008*/ 	.word	0x00000000
	.align		4
        /*000c*/ 	.word	0xfffffffe
	.align		4
        /*0010*/ 	.word	0x00000000
	.align		4
        /*0014*/ 	.word	0xfffffffd
	.align		4
        /*0018*/ 	.word	0x00000000
	.align		4
        /*001c*/ 	.word	0xfffffffc


//--------------------- .text._Z19matrixMulNoSyncBothPfS_S_i --------------------------
	.section	.text._Z19matrixMulNoSyncBothPfS_S_i,"ax",@progbits
	.align	128
        .global         _Z19matrixMulNoSyncBothPfS_S_i
        .type           _Z19matrixMulNoSyncBothPfS_S_i,@function
        .size           _Z19matrixMulNoSyncBothPfS_S_i,(.L_x_20 - _Z19matrixMulNoSyncBothPfS_S_i)
        .other          _Z19matrixMulNoSyncBothPfS_S_i,@"STO_CUDA_ENTRY STV_DEFAULT"
_Z19matrixMulNoSyncBothPfS_S_i:
.text._Z19matrixMulNoSyncBothPfS_S_i:
[----:B------:R-:W-:Y:S08]  /*0000*/  LDC R1, c[0x0][0x37c] ;  /* 0x0000df00ff017b82 */ /* 0x000ff00000000800 */
[----:B------:R-:W0:Y:S01]  /*0010*/  LDC R3, c[0x0][0x398] ;  /* 0x0000e600ff037b82 */ /* 0x000e220000000800 */
[----:B------:R-:W1:Y:S01]  /*0020*/  S2R R5, SR_CTAID.Y ;  /* 0x0000000000057919 */ /* 0x000e620000002600 */
[----:B------:R-:W2:Y:S01]  /*0030*/  LDCU.64 UR8, c[0x0][0x358] ;  /* 0x00006b00ff0877ac */ /* 0x000ea20008000a00 */
[----:B------:R-:W-:Y:S01]  /*0040*/  HFMA2 R16, -RZ, RZ, 0, 0 ;  /* 0x00000000ff107431 */ /* 0x000fe200000001ff */
[----:B------:R-:W1:Y:S01]  /*0050*/  S2R R0, SR_TID.Y ;  /* 0x0000000000007919 */ /* 0x000e620000002200 */
[----:B------:R-:W3:Y:S01]  /*0060*/  S2R R23, SR_CTAID.X ;  /* 0x0000000000177919 */ /* 0x000ee20000002500 */
[----:B------:R-:W3:Y:S01]  /*0070*/  S2R R2, SR_TID.X ;  /* 0x0000000000027919 */ /* 0x000ee20000002100 */
[----:B0-----:R-:W-:-:S02]  /*0080*/  ISETP.GE.AND P0, PT, R3, 0x10, PT ;  /* 0x000000100300780c */ /* 0x001fc40003f06270 */
[----:B------:R-:W-:-:S04]  /*0090*/  SHF.R.S32.HI R4, RZ, 0x1f, R3 ;  /* 0x0000001fff047819 */ /* 0x000fc80000011403 */
[----:B------:R-:W-:Y:S02]  /*00a0*/  LEA.HI R4, R4, R3, RZ, 0x4 ;  /* 0x0000000304047211 */ /* 0x000fe400078f20ff */
[----:B-1----:R-:W-:Y:S02]  /*00b0*/  LEA R20, R5, R0, 0x4 ;  /* 0x0000000005147211 */ /* 0x002fe400078e20ff */
[----:B---3--:R-:W-:-:S03]  /*00c0*/  LEA R7, R23, R2, 0x4 ;  /* 0x0000000217077211 */ /* 0x008fc600078e20ff */
[----:B--2---:R-:W-:Y:S05]  /*00d0*/  @!P0 BRA `(.L_x_0) ;  /* 0x0000001400a48947 */ /* 0x004fea0003800000 */
[----:B------:R-:W0:Y:S01]  /*00e0*/  S2UR UR6, SR_CgaCtaId ;  /* 0x00000000000679c3 */ /* 0x000e220000008800 */
[----:B------:R-:W-:Y:S01]  /*00f0*/  SHF.R.S32.HI R28, RZ, 0x4, R4 ;  /* 0x00000004ff1c7819 */ /* 0x000fe20000011404 */
[----:B------:R-:W-:Y:S01]  /*0100*/  UMOV UR4, 0x400 ;  /* 0x0000040000047882 */ /* 0x000fe20000000000 */
[----:B------:R-:W-:Y:S01]  /*0110*/  IMAD R6, R20, R3, R2 ;  /* 0x0000000314067224 */ /* 0x000fe200078e0202 */
[----:B------:R-:W-:Y:S02]  /*0120*/  MOV R16, RZ ;  /* 0x000000ff00107202 */ /* 0x000fe40000000f00 */
[----:B------:R-:W-:Y:S02]  /*0130*/  IADD3 R4, PT, PT, R28, -0x1, RZ ;  /* 0xffffffff1c047810 */ /* 0x000fe40007ffe0ff */
[----:B------:R-:W-:Y:S02]  /*0140*/  MOV R5, RZ ;  /* 0x000000ff00057202 */ /* 0x000fe40000000f00 */
[----:B------:R-:W-:Y:S01]  /*0150*/  ISETP.GE.U32.AND P0, PT, R4, 0x3, PT ;  /* 0x000000030400780c */ /* 0x000fe20003f06070 */
[----:B0-----:R-:W-:-:S06]  /*0160*/  ULEA UR5, UR6, UR4, 0x18 ;  /* 0x0000000406057291 */ /* 0x001fcc000f8ec0ff */
[----:B------:R-:W-:-:S06]  /*0170*/  LEA R4, R0, UR5, 0x6 ;  /* 0x0000000500047c11 */ /* 0x000fcc000f8e30ff */
[----:B------:R-:W-:Y:S05]  /*0180*/  @!P0 BRA `(.L_x_1) ;  /* 0x0000000c000c8947 */ /* 0x000fea0003800000 */
[C---:B------:R-:W-:Y:S01]  /*0190*/  IADD3 R5, PT, PT, R0.reuse, 0x30, RZ ;  /* 0x0000003000057810 */ /* 0x040fe20007ffe0ff */
[CCC-:B------:R-:W-:Y:S01]  /*01a0*/  IMAD R22, R0.reuse, R3.reuse, R2.reuse ;  /* 0x0000000300167224 */ /* 0x1c0fe200078e0202 */
[C---:B------:R-:W-:Y:S01]  /*01b0*/  IADD3 R8, PT, PT, R0.reuse, 0x20, RZ ;  /* 0x0000002000087810 */ /* 0x040fe20007ffe0ff */
[----:B------:R-:W-:Y:S01]  /*01c0*/  HFMA2 R16, -RZ, RZ, 0, 0 ;  /* 0x00000000ff107431 */ /* 0x000fe200000001ff */
[----:B------:R-:W-:Y:S01]  /*01d0*/  IADD3 R9, PT, PT, R0, 0x10, RZ ;  /* 0x0000001000097810 */ /* 0x000fe20007ffe0ff */
[-CC-:B------:R-:W-:Y:S01]  /*01e0*/  IMAD R25, R5, R3.reuse, R2.reuse ;  /* 0x0000000305197224 */ /* 0x180fe200078e0202 */
[----:B------:R-:W-:Y:S01]  /*01f0*/  LOP3.LUT R5, R28, 0x7fffffc, RZ, 0xc0, !PT ;  /* 0x07fffffc1c057812 */ /* 0x000fe200078ec0ff */
[-CC-:B------:R-:W-:Y:S01]  /*0200*/  IMAD R8, R8, R3.reuse, R2.reuse ;  /* 0x0000000308087224 */ /* 0x180fe200078e0202 */
[----:B------:R-:W-:Y:S01]  /*0210*/  LEA R22, R23, R22, 0x4 ;  /* 0x0000001617167211 */ /* 0x000fe200078e20ff */
[----:B------:R-:W-:Y:S01]  /*0220*/  IMAD R9, R9, R3, R2 ;  /* 0x0000000309097224 */ /* 0x000fe200078e0202 */
[----:B------:R-:W-:-:S02]  /*0230*/  LEA R25, R23, R25, 0x4 ;  /* 0x0000001917197211 */ /* 0x000fc400078e20ff */
[C---:B------:R-:W-:Y:S02]  /*0240*/  LEA R24, R23.reuse, R8, 0x4 ;  /* 0x0000000817187211 */ /* 0x040fe400078e20ff */
[----:B------:R-:W-:Y:S02]  /*0250*/  LEA R23, R23, R9, 0x4 ;  /* 0x0000000917177211 */ /* 0x000fe400078e20ff */
[----:B------:R-:W-:Y:S02]  /*0260*/  MOV R27, R6 ;  /* 0x00000006001b7202 */ /* 0x000fe40000000f00 */
[----:B------:R-:W-:-:S07]  /*0270*/  IADD3 R26, PT, PT, -R5, RZ, RZ ;  /* 0x000000ff051a7210 */ /* 0x000fce0007ffe1ff */
.L_x_2:
[----:B------:R-:W0:Y:S08]  /*0280*/  LDC.64 R34, c[0x0][0x380] ;  /* 0x0000e000ff227b82 */ /* 0x000e300000000a00 */
[----:B------:R-:W1:Y:S01]  /*0290*/  LDC.64 R32, c[0x0][0x388] ;  /* 0x0000e200ff207b82 */ /* 0x000e620000000a00 */
[----:B0-----:R-:W-:-:S05]  /*02a0*/  IMAD.WIDE R34, R27, 0x4, R34 ;  /* 0x000000041b227825 */ /* 0x001fca00078e0222 */
[----:B------:R-:W2:Y:S01]  /*02b0*/  LDG.E R17, desc[UR8][R34.64] ;  /* 0x0000000822117981 */ /* 0x000ea2000c1e1900 */
[----:B-1----:R-:W-:-:S03]  /*02c0*/  IMAD.WIDE.U32 R10, R22, 0x4, R32 ;  /* 0x00000004160a7825 */ /* 0x002fc600078e0020 */
[----:B------:R-:W3:Y:S04]  /*02d0*/  LDG.E R19, desc[UR8][R34.64+0x40] ;  /* 0x0000400822137981 */ /* 0x000ee8000c1e1900 */
[----:B------:R-:W4:Y:S01]  /*02e0*/  LDG.E R31, desc[UR8][R10.64] ;  /* 0x000000080a1f7981 */ /* 0x000f22000c1e1900 */
[----:B------:R-:W-:-:S05]  /*02f0*/  IMAD.WIDE.U32 R8, R23, 0x4, R32 ;  /* 0x0000000417087825 */ /* 0x000fca00078e0020 */
[----:B------:R0:W5:Y:S01]  /*0300*/  LDG.E R18, desc[UR8][R8.64] ;  /* 0x0000000808127981 */ /* 0x000162000c1e1900 */
[----:B------:R-:W-:-:S04]  /*0310*/  UIADD3 UR5, UPT, UPT, UR4, 0x400, URZ ;  /* 0x0000040004057890 */ /* 0x000fc8000fffe0ff */
[----:B------:R-:W-:Y:S01]  /*0320*/  ULEA UR5, UR6, UR5, 0x18 ;  /* 0x0000000506057291 */ /* 0x000fe2000f8ec0ff */
[----:B------:R-:W-:-:S05]  /*0330*/  LEA R30, R2, R4, 0x2 ;  /* 0x00000004021e7211 */ /* 0x000fca00078e10ff */
[----:B------:R-:W-:-:S04]  /*0340*/  LEA R21, R2, UR5, 0x2 ;  /* 0x0000000502157c11 */ /* 0x000fc8000f8e10ff */
[----:B------:R-:W-:Y:S01]  /*0350*/  LEA R29, R0, R21, 0x6 ;  /* 0x00000015001d7211 */ /* 0x000fe200078e30ff */
[----:B--2---:R-:W-:Y:S04]  /*0360*/  STS [R30], R17 ;  /* 0x000000111e007388 */ /* 0x004fe80000000800 */
[----:B----4-:R-:W-:Y:S04]  /*0370*/  STS [R29], R31 ;  /* 0x0000001f1d007388 */ /* 0x010fe80000000800 */
[----:B------:R-:W-:Y:S04]  /*0380*/  LDS R11, [R21] ;  /* 0x00000000150b7984 */ /* 0x000fe80000000800 */
[----:B------:R-:W1:Y:S04]  /*0390*/  LDS.128 R12, [R4] ;  /* 0x00000000040c7984 */ /* 0x000e680000000c00 */
[----:B------:R-:W2:Y:S04]  /*03a0*/  LDS R37, [R21+0x40] ;  /* 0x0000400015257984 */ /* 0x000ea80000000800 */
[----:B0-----:R-:W0:Y:S04]  /*03b0*/  LDS R8, [R21+0x80] ;  /* 0x0000800015087984 */ /* 0x001e280000000800 */
[----:B------:R-:W4:Y:S04]  /*03c0*/  LDS R36, [R21+0xc0] ;  /* 0x0000c00015247984 */ /* 0x000f280000000800 */
[----:B------:R-:W-:Y:S01]  /*03d0*/  LDS R31, [R21+0x2c0] ;  /* 0x0002c000151f7984 */ /* 0x000fe20000000800 */
[----:B-1----:R-:W-:-:S04]  /*03e0*/  FFMA R12, R12, R11, R16 ;  /* 0x0000000b0c0c7223 */ /* 0x002fc80000000010 */
[----:B--2---:R-:W-:Y:S02]  /*03f0*/  FFMA R13, R37, R13, R12 ;  /* 0x0000000d250d7223 */ /* 0x004fe4000000000c */
[----:B------:R-:W-:Y:S02]  /*0400*/  LDS R12, [R21+0x100] ;  /* 0x00010000150c7984 */ /* 0x000fe40000000800 */
[----:B0-----:R-:W-:Y:S02]  /*0410*/  FFMA R13, R8, R14, R13 ;  /* 0x0000000e080d7223 */ /* 0x001fe4000000000d */
[----:B------:R-:W0:Y:S02]  /*0420*/  LDS.128 R8, [R4+0x10] ;  /* 0x0000100004087984 */ /* 0x000e240000000c00 */
[----:B----4-:R-:W-:Y:S02]  /*0430*/  FFMA R13, R36, R15, R13 ;  /* 0x0000000f240d7223 */ /* 0x010fe4000000000d */
[----:B------:R-:W1:Y:S04]  /*0440*/  LDS R15, [R21+0x140] ;  /* 0x00014000150f7984 */ /* 0x000e680000000800 */
[----:B------:R-:W2:Y:S01]  /*0450*/  LDS R14, [R21+0x180] ;  /* 0x00018000150e7984 */ /* 0x000ea20000000800 */
[----:B------:R-:W-:-:S06]  /*0460*/  IMAD.WIDE.U32 R16, R24, 0x4, R32 ;  /* 0x0000000418107825 */ /* 0x000fcc00078e0020 */
[----:B------:R-:W4:Y:S04]  /*0470*/  LDG.E R16, desc[UR8][R16.64] ;  /* 0x0000000810107981 */ /* 0x000f28000c1e1900 */
[----:B------:R-:W4:Y:S01]  /*0480*/  LDG.E R17, desc[UR8][R34.64+0x80] ;  /* 0x0000800822117981 */ /* 0x000f22000c1e1900 */
[----:B0-----:R-:W-:-:S03]  /*0490*/  FFMA R12, R8, R12, R13 ;  /* 0x0000000c080c7223 */ /* 0x001fc6000000000d */
[----:B------:R-:W0:Y:S01]  /*04a0*/  LDS R8, [R21+0x1c0] ;  /* 0x0001c00015087984 */ /* 0x000e220000000800 */
[----:B-1----:R-:W-:-:S04]  /*04b0*/  FFMA R9, R15, R9, R12 ;  /* 0x000000090f097223 */ /* 0x002fc8000000000c */
[----:B--2---:R-:W-:Y:S02]  /*04c0*/  FFMA R9, R14, R10, R9 ;  /* 0x0000000a0e097223 */ /* 0x004fe40000000009 */
[----:B------:R-:W-:Y:S04]  /*04d0*/  LDS R10, [R21+0x200] ;  /* 0x00020000150a7984 */ /* 0x000fe80000000800 */
[----:B------:R-:W1:Y:S01]  /*04e0*/  LDS.128 R12, [R4+0x20] ;  /* 0x00002000040c7984 */ /* 0x000e620000000c00 */
[----:B0-----:R-:W-:-:S03]  /*04f0*/  FFMA R11, R8, R11, R9 ;  /* 0x0000000b080b7223 */ /* 0x001fc60000000009 */
[----:B------:R-:W0:Y:S04]  /*0500*/  LDS R8, [R21+0x240] ;  /* 0x0002400015087984 */ /* 0x000e280000000800 */
[----:B------:R-:W2:Y:S01]  /*0510*/  LDS R9, [R21+0x280] ;  /* 0x0002800015097984 */ /* 0x000ea20000000800 */
[----:B-1----:R-:W-:-:S03]  /*0520*/  FFMA R11, R12, R10, R11 ;  /* 0x0000000a0c0b7223 */ /* 0x002fc6000000000b */
[----:B------:R-:W-:Y:S01]  /*0530*/  LDS R12, [R21+0x300] ;  /* 0x00030000150c7984 */ /* 0x000fe20000000800 */
[----:B0-----:R-:W-:-:S03]  /*0540*/  FFMA R8, R8, R13, R11 ;  /* 0x0000000d08087223 */ /* 0x001fc6000000000b */
[----:B------:R-:W-:Y:S01]  /*0550*/  LDS R13, [R21+0x340] ;  /* 0x00034000150d7984 */ /* 0x000fe20000000800 */
[----:B--2---:R-:W-:-:S03]  /*0560*/  FFMA R8, R9, R14, R8 ;  /* 0x0000000e09087223 */ /* 0x004fc60000000008 */
[----:B------:R-:W-:Y:S01]  /*0570*/  LDS R14, [R21+0x380] ;  /* 0x00038000150e7984 */ /* 0x000fe20000000800 */
[----:B------:R-:W-:-:S03]  /*0580*/  FFMA R15, R31, R15, R8 ;  /* 0x0000000f1f0f7223 */ /* 0x000fc60000000008 */
[----:B------:R-:W0:Y:S02]  /*0590*/  LDS.128 R8, [R4+0x30] ;  /* 0x0000300004087984 */ /* 0x000e240000000c00 */
[----:B0-----:R-:W-:Y:S02]  /*05a0*/  FFMA R12, R8, R12, R15 ;  /* 0x0000000c080c7223 */ /* 0x001fe4000000000f */
[----:B------:R-:W0:Y:S02]  /*05b0*/  LDS R8, [R21+0x3c0] ;  /* 0x0003c00015087984 */ /* 0x000e240000000800 */
[----:B------:R-:W-:Y:S02]  /*05c0*/  FFMA R9, R13, R9, R12 ;  /* 0x000000090d097223 */ /* 0x000fe4000000000c */
[----:B---3--:R-:W-:Y:S02]  /*05d0*/  STS [R30], R19 ;  /* 0x000000131e007388 */ /* 0x008fe40000000800 */
[----:B------:R-:W-:-:S02]  /*05e0*/  FFMA R9, R14, R10, R9 ;  /* 0x0000000a0e097223 */ /* 0x000fc40000000009 */
[----:B-----5:R-:W-:Y:S04]  /*05f0*/  STS [R29], R18 ;  /* 0x000000121d007388 */ /* 0x020fe80000000800 */
[----:B------:R-:W-:Y:S04]  /*0600*/  LDS R36, [R21] ;  /* 0x0000000015247984 */ /* 0x000fe80000000800 */
[----:B------:R-:W1:Y:S04]  /*0610*/  LDS.128 R12, [R4] ;  /* 0x00000000040c7984 */ /* 0x000e680000000c00 */
[----:B------:R-:W2:Y:S04]  /*0620*/  LDS R10, [R21+0x40] ;  /* 0x00004000150a7984 */ /* 0x000ea80000000800 */
[----:B------:R-:W3:Y:S04]  /*0630*/  LDS R37, [R21+0x80] ;  /* 0x0000800015257984 */ /* 0x000ee80000000800 */
[----:B------:R-:W-:Y:S01]  /*0640*/  LDS R19, [R21+0x180] ;  /* 0x0001800015137984 */ /* 0x000fe20000000800 */
[----:B0-----:R-:W-:Y:S01]  /*0650*/  FFMA R11, R8, R11, R9 ;  /* 0x0000000b080b7223 */ /* 0x001fe20000000009 */
[----:B------:R-:W-:-:S02]  /*0660*/  IMAD.WIDE.U32 R8, R25, 0x4, R32 ;  /* 0x0000000419087825 */ /* 0x000fc400078e0020 */
[----:B------:R0:W5:Y:S04]  /*0670*/  LDG.E R32, desc[UR8][R34.64+0xc0] ;  /* 0x0000c00822207981 */ /* 0x000168000c1e1900 */
[----:B------:R2:W5:Y:S04]  /*0680*/  LDG.E R31, desc[UR8][R8.64] ;  /* 0x00000008081f7981 */ /* 0x000568000c1e1900 */
[----:B------:R-:W-:Y:S04]  /*0690*/  LDS R33, [R21+0x140] ;  /* 0x0001400015217984 */ /* 0x000fe80000000800 */
[----:B0-----:R-:W-:Y:S01]  /*06a0*/  LDS R35, [R21+0x1c0] ;  /* 0x0001c00015237984 */ /* 0x001fe20000000800 */
[----:B-1----:R-:W-:-:S03]  /*06b0*/  FFMA R11, R12, R36, R11 ;  /* 0x000000240c0b7223 */ /* 0x002fc6000000000b */
[----:B------:R-:W0:Y:S01]  /*06c0*/  LDS R12, [R21+0xc0] ;  /* 0x0000c000150c7984 */ /* 0x000e220000000800 */
[----:B--2---:R-:W-:-:S03]  /*06d0*/  FFMA R18, R10, R13, R11 ;  /* 0x0000000d0a127223 */ /* 0x004fc6000000000b */
[----:B------:R-:W-:Y:S04]  /*06e0*/  LDS R13, [R21+0x100] ;  /* 0x00010000150d7984 */ /* 0x000fe80000000800 */
[----:B------:R-:W1:Y:S01]  /*06f0*/  LDS.128 R8, [R4+0x10] ;  /* 0x0000100004087984 */ /* 0x000e620000000c00 */
[----:B---3--:R-:W-:-:S03]  /*0700*/  FFMA R37, R37, R14, R18 ;  /* 0x0000000e25257223 */ /* 0x008fc60000000012 */
[----:B------:R-:W-:Y:S01]  /*0710*/  LDS R18, [R21+0x340] ;  /* 0x0003400015127984 */ /* 0x000fe20000000800 */
[----:B0-----:R-:W-:-:S04]  /*0720*/  FFMA R15, R12, R15, R37 ;  /* 0x0000000f0c0f7223 */ /* 0x001fc80000000025 */
[----:B-1----:R-:W-:-:S04]  /*0730*/  FFMA R12, R8, R13, R15 ;  /* 0x0000000d080c7223 */ /* 0x002fc8000000000f */
[----:B------:R-:W-:Y:S02]  /*0740*/  FFMA R8, R33, R9, R12 ;  /* 0x0000000921087223 */ /* 0x000fe4000000000c */
[----:B------:R-:W-:Y:S04]  /*0750*/  LDS R9, [R21+0x200] ;  /* 0x0002000015097984 */ /* 0x000fe80000000800 */
[----:B------:R-:W0:Y:S04]  /*0760*/  LDS.128 R12, [R4+0x20] ;  /* 0x00002000040c7984 */ /* 0x000e280000000c00 */
[----:B------:R-:W1:Y:S01]  /*0770*/  LDS R33, [R21+0x240] ;  /* 0x0002400015217984 */ /* 0x000e620000000800 */
[----:B------:R-:W-:-:S03]  /*0780*/  FFMA R8, R19, R10, R8 ;  /* 0x0000000a13087223 */ /* 0x000fc60000000008 */
[----:B------:R-:W2:Y:S01]  /*0790*/  LDS R19, [R21+0x280] ;  /* 0x0002800015137984 */ /* 0x000ea20000000800 */
[----:B------:R-:W-:-:S03]  /*07a0*/  FFMA R11, R35, R11, R8 ;  /* 0x0000000b230b7223 */ /* 0x000fc60000000008 */
[----:B------:R-:W3:Y:S01]  /*07b0*/  LDS R35, [R21+0x2c0] ;  /* 0x0002c00015237984 */ /* 0x000ee20000000800 */
[----:B0-----:R-:W-:-:S03]  /*07c0*/  FFMA R12, R12, R9, R11 ;  /* 0x000000090c0c7223 */ /* 0x001fc6000000000b */
[----:B------:R-:W-:Y:S01]  /*07d0*/  LDS.128 R8, [R4+0x30] ;  /* 0x0000300004087984 */ /* 0x000fe20000000c00 */
[----:B-1----:R-:W-:-:S03]  /*07e0*/  FFMA R12, R33, R13, R12 ;  /* 0x0000000d210c7223 */ /* 0x002fc6000000000c */
[----:B------:R-:W0:Y:S01]  /*07f0*/  LDS R13, [R21+0x300] ;  /* 0x00030000150d7984 */ /* 0x000e220000000800 */
[----:B--2---:R-:W-:-:S03]  /*0800*/  FFMA R12, R19, R14, R12 ;  /* 0x0000000e130c7223 */ /* 0x004fc6000000000c */
[----:B------:R-:W1:Y:S01]  /*0810*/  LDS R19, [R21+0x380] ;  /* 0x0003800015137984 */ /* 0x000e620000000800 */
[----:B---3--:R-:W-:-:S04]  /*0820*/  FFMA R15, R35, R15, R12 ;  /* 0x0000000f230f7223 */ /* 0x008fc8000000000c */
[----:B0-----:R-:W-:Y:S02]  /*0830*/  FFMA R35, R8, R13, R15 ;  /* 0x0000000d08237223 */ /* 0x001fe4000000000f */
[----:B------:R-:W0:Y:S04]  /*0840*/  LDS R8, [R21+0x3c0] ;  /* 0x0003c00015087984 */ /* 0x000e280000000800 */
[----:B----4-:R-:W-:Y:S04]  /*0850*/  STS [R30], R17 ;  /* 0x000000111e007388 */ /* 0x010fe80000000800 */
[----:B------:R-:W-:Y:S04]  /*0860*/  STS [R29], R16 ;  /* 0x000000101d007388 */ /* 0x000fe80000000800 */
[----:B------:R-:W-:Y:S04]  /*0870*/  LDS R33, [R21] ;  /* 0x0000000015217984 */ /* 0x000fe80000000800 */
[----:B------:R-:W2:Y:S01]  /*0880*/  LDS.128 R12, [R4] ;  /* 0x00000000040c7984 */ /* 0x000ea20000000c00 */
[----:B------:R-:W-:-:S03]  /*0890*/  FFMA R34, R18, R9, R35 ;  /* 0x0000000912227223 */ /* 0x000fc60000000023 */
[----:B------:R-:W3:Y:S01]  /*08a0*/  LDS R18, [R21+0x40] ;  /* 0x0000400015127984 */ /* 0x000ee20000000800 */
[----:B-1----:R-:W-:-:S03]  /*08b0*/  FFMA R9, R19, R10, R34 ;  /* 0x0000000a13097223 */ /* 0x002fc60000000022 */
[----:B------:R-:W1:Y:S04]  /*08c0*/  LDS R19, [R21+0x80] ;  /* 0x0000800015137984 */ /* 0x000e680000000800 */
[----:B------:R-:W4:Y:S04]  /*08d0*/  LDS R34, [R21+0xc0] ;  /* 0x0000c00015227984 */ /* 0x000f280000000800 */
[----:B------:R-:W-:Y:S04]  /*08e0*/  LDS R16, [R21+0x140] ;  /* 0x0001400015107984 */ /* 0x000fe80000000800 */
[----:B------:R-:W-:Y:S01]  /*08f0*/  LDS R17, [R21+0x180] ;  /* 0x0001800015117984 */ /* 0x000fe20000000800 */
[----:B0-----:R-:W-:-:S03]  /*0900*/  FFMA R9, R8, R11, R9 ;  /* 0x0000000b08097223 */ /* 0x001fc60000000009 */
[----:B------:R-:W-:Y:S01]  /*0910*/  LDS R36, [R21+0x2c0] ;  /* 0x0002c00015247984 */ /* 0x000fe20000000800 */
[----:B--2---:R-:W-:-:S03]  /*0920*/  FFMA R35, R12, R33, R9 ;  /* 0x000000210c237223 */ /* 0x004fc60000000009 */
[----:B------:R-:W-:Y:S04]  /*0930*/  LDS R33, [R21+0x100] ;  /* 0x0001000015217984 */ /* 0x000fe80000000800 */
[----:B------:R-:W0:Y:S01]  /*0940*/  LDS.128 R8, [R4+0x10] ;  /* 0x0000100004087984 */ /* 0x000e220000000c00 */
[----:B---3--:R-:W-:-:S04]  /*0950*/  FFMA R18, R18, R13, R35 ;  /* 0x0000000d12127223 */ /* 0x008fc80000000023 */
[----:B-1----:R-:W-:Y:S02]  /*0960*/  FFMA R19, R19, R14, R18 ;  /* 0x0000000e13137223 */ /* 0x002fe40000000012 */
[----:B------:R-:W1:Y:S02]  /*0970*/  LDS R18, [R21+0x1c0] ;  /* 0x0001c00015127984 */ /* 0x000e640000000800 */
[----:B----4-:R-:W-:Y:S02]  /*0980*/  FFMA R15, R34, R15, R19 ;  /* 0x0000000f220f7223 */ /* 0x010fe40000000013 */
[----:B------:R-:W-:Y:S04]  /*0990*/  LDS R19, [R21+0x200] ;  /* 0x0002000015137984 */ /* 0x000fe80000000800 */
[----:B------:R-:W-:Y:S01]  /*09a0*/  LDS R34, [R21+0x3c0] ;  /* 0x0003c00015227984 */ /* 0x000fe20000000800 */
[----:B0-----:R-:W-:-:S03]  /*09b0*/  FFMA R33, R8, R33, R15 ;  /* 0x0000002108217223 */ /* 0x001fc6000000000f */
[----:B------:R-:W0:Y:S04]  /*09c0*/  LDS.128 R12, [R4+0x20] ;  /* 0x00002000040c7984 */ /* 0x000e280000000c00 */
[----:B------:R-:W2:Y:S01]  /*09d0*/  LDS R8, [R21+0x240] ;  /* 0x0002400015087984 */ /* 0x000ea20000000800 */
[----:B------:R-:W-:-:S03]  /*09e0*/  FFMA R16, R16, R9, R33 ;  /* 0x0000000910107223 */ /* 0x000fc60000000021 */
[----:B------:R-:W3:Y:S01]  /*09f0*/  LDS R9, [R21+0x280] ;  /* 0x0002800015097984 */ /* 0x000ee20000000800 */
[----:B------:R-:W-:-:S03]  /*0a00*/  FFMA R17, R17, R10, R16 ;  /* 0x0000000a11117223 */ /* 0x000fc60000000010 */
[----:B------:R-:W-:Y:S01]  /*0a10*/  LDS R33, [R21+0x300] ;  /* 0x0003000015217984 */ /* 0x000fe20000000800 */
[----:B-1----:R-:W-:-:S04]  /*0a20*/  FFMA R11, R18, R11, R17 ;  /* 0x0000000b120b7223 */ /* 0x002fc80000000011 */
[----:B0-----:R-:W-:Y:S02]  /*0a30*/  FFMA R11, R12, R19, R11 ;  /* 0x000000130c0b7223 */ /* 0x001fe4000000000b */
[----:B------:R-:W0:Y:S04]  /*0a40*/  LDS.128 R16, [R4+0x30] ;  /* 0x0000300004107984 */ /* 0x000e280000000c00 */
[----:B------:R-:W1:Y:S01]  /*0a50*/  LDS R12, [R21+0x340] ;  /* 0x00034000150c7984 */ /* 0x000e620000000800 */
[----:B--2---:R-:W-:-:S03]  /*0a60*/  FFMA R8, R8, R13, R11 ;  /* 0x0000000d08087223 */ /* 0x004fc6000000000b */
[----:B------:R-:W2:Y:S01]  /*0a70*/  LDS R13, [R21+0x380] ;  /* 0x00038000150d7984 */ /* 0x000ea20000000800 */
[----:B---3--:R-:W-:-:S03]  /*0a80*/  FFMA R37, R9, R14, R8 ;  /* 0x0000000e09257223 */ /* 0x008fc60000000008 */
[----:B-----5:R-:W-:Y:S01]  /*0a90*/  STS [R30], R32 ;  /* 0x000000201e007388 */ /* 0x020fe20000000800 */
[----:B------:R-:W-:-:S03]  /*0aa0*/  FFMA R15, R36, R15, R37 ;  /* 0x0000000f240f7223 */ /* 0x000fc60000000025 */
[----:B------:R-:W-:Y:S04]  /*0ab0*/  STS [R29], R31 ;  /* 0x0000001f1d007388 */ /* 0x000fe80000000800 */
[----:B------:R-:W-:Y:S04]  /*0ac0*/  LDS R35, [R21] ;  /* 0x0000000015237984 */ /* 0x000fe80000000800 */
[----:B------:R-:W3:Y:S04]  /*0ad0*/  LDS.128 R8, [R4] ;  /* 0x0000000004087984 */ /* 0x000ee80000000c00 */
[----:B------:R-:W4:Y:S04]  /*0ae0*/  LDS R37, [R21+0x40] ;  /* 0x0000400015257984 */ /* 0x000f280000000800 */
[----:B------:R-:W-:Y:S04]  /*0af0*/  LDS R36, [R21+0xc0] ;  /* 0x0000c00015247984 */ /* 0x000fe80000000800 */
[----:B------:R-:W-:Y:S01]  /*0b00*/  LDS R31, [R21+0x100] ;  /* 0x00010000151f7984 */ /* 0x000fe20000000800 */
[----:B0-----:R-:W-:-:S03]  /*0b10*/  FFMA R15, R16, R33, R15 ;  /* 0x00000021100f7223 */ /* 0x001fc6000000000f */
[----:B------:R-:W-:Y:S04]  /*0b20*/  LDS R30, [R21+0x140] ;  /* 0x00014000151e7984 */ /* 0x000fe80000000800 */
[----:B------:R-:W0:Y:S01]  /*0b30*/  LDS R33, [R21+0x80] ;  /* 0x0000800015217984 */ /* 0x000e220000000800 */
[----:B-1----:R-:W-:-:S03]  /*0b40*/  FFMA R12, R12, R17, R15 ;  /* 0x000000110c0c7223 */ /* 0x002fc6000000000f */
[----:B------:R-:W-:Y:S01]  /*0b50*/  LDS R29, [R21+0x180] ;  /* 0x00018000151d7984 */ /* 0x000fe20000000800 */
[----:B--2---:R-:W-:-:S03]  /*0b60*/  FFMA R17, R13, R18, R12 ;  /* 0x000000120d117223 */ /* 0x004fc6000000000c */
[----:B------:R-:W1:Y:S01]  /*0b70*/  LDS.128 R12, [R4+0x10] ;  /* 0x00001000040c7984 */ /* 0x000e620000000c00 */
[----:B------:R-:W-:-:S03]  /*0b80*/  FFMA R17, R34, R19, R17 ;  /* 0x0000001322117223 */ /* 0x000fc60000000011 */
[----:B------:R-:W2:Y:S04]  /*0b90*/  LDS R32, [R21+0x1c0] ;  /* 0x0001c00015207984 */ /* 0x000ea80000000800 */
[----:B------:R-:W-:Y:S01]  /*0ba0*/  LDS R34, [R21+0x240] ;  /* 0x0002400015227984 */ /* 0x000fe20000000800 */
[----:B---3--:R-:W-:-:S03]  /*0bb0*/  FFMA R8, R8, R35, R17 ;  /* 0x0000002308087223 */ /* 0x008fc60000000011 */
[----:B------:R-:W-:Y:S01]  /*0bc0*/  LDS.128 R16, [R4+0x20] ;  /* 0x0000200004107984 */ /* 0x000fe20000000c00 */
[----:B----4-:R-:W-:-:S04]  /*0bd0*/  FFMA R8, R37, R9, R8 ;  /* 0x0000000925087223 */ /* 0x010fc80000000008 */
[----:B0-----:R-:W-:Y:S02]  /*0be0*/  FFMA R9, R33, R10, R8 ;  /* 0x0000000a21097223 */ /* 0x001fe40000000008 */
[----:B------:R-:W0:Y:S02]  /*0bf0*/  LDS R33, [R21+0x200] ;  /* 0x0002000015217984 */ /* 0x000e240000000800 */
[----:B------:R-:W-:-:S04]  /*0c00*/  FFMA R9, R36, R11, R9 ;  /* 0x0000000b24097223 */ /* 0x000fc80000000009 */
[----:B-1----:R-:W-:Y:S02]  /*0c10*/  FFMA R9, R12, R31, R9 ;  /* 0x0000001f0c097223 */ /* 0x002fe40000000009 */
[----:B------:R-:W1:Y:S02]  /*0c20*/  LDS R31, [R21+0x280] ;  /* 0x00028000151f7984 */ /* 0x000e640000000800 */
[----:B------:R-:W-:Y:S02]  /*0c30*/  FFMA R30, R30, R13, R9 ;  /* 0x0000000d1e1e7223 */ /* 0x000fe40000000009 */
[----:B------:R-:W3:Y:S02]  /*0c40*/  LDS R12, [R21+0x2c0] ;  /* 0x0002c000150c7984 */ /* 0x000ee40000000800 */
[----:B------:R-:W-:Y:S02]  /*0c50*/  FFMA R35, R29, R14, R30 ;  /* 0x0000000e1d237223 */ /* 0x000fe4000000001e */
[----:B------:R-:W-:Y:S04]  /*0c60*/  LDS R29, [R21+0x300] ;  /* 0x00030000151d7984 */ /* 0x000fe80000000800 */
[----:B------:R-:W4:Y:S04]  /*0c70*/  LDS.128 R8, [R4+0x30] ;  /* 0x0000300004087984 */ /* 0x000f280000000c00 */
[----:B------:R-:W5:Y:S04]  /*0c80*/  LDS R14, [R21+0x340] ;  /* 0x00034000150e7984 */ /* 0x000f680000000800 */
[----:B------:R-:W5:Y:S04]  /*0c90*/  LDS R13, [R21+0x380] ;  /* 0x00038000150d7984 */ /* 0x000f680000000800 */
[----:B------:R-:W5:Y:S01]  /*0ca0*/  LDS R30, [R21+0x3c0] ;  /* 0x0003c000151e7984 */ /* 0x000f620000000800 */
[----:B--2---:R-:W-:-:S04]  /*0cb0*/  FFMA R15, R32, R15, R35 ;  /* 0x0000000f200f7223 */ /* 0x004fc80000000023 */
[----:B0-----:R-:W-:-:S04]  /*0cc0*/  FFMA R15, R16, R33, R15 ;  /* 0x00000021100f7223 */ /* 0x001fc8000000000f */
[----:B------:R-:W-:Y:S01]  /*0cd0*/  FFMA R34, R34, R17, R15 ;  /* 0x0000001122227223 */ /* 0x000fe2000000000f */
[----:B------:R-:W-:-:S03]  /*0ce0*/  IADD3 R26, PT, PT, R26, 0x4, RZ ;  /* 0x000000041a1a7810 */ /* 0x000fc60007ffe0ff */
[----:B-1----:R-:W-:Y:S01]  /*0cf0*/  FFMA R31, R31, R18, R34 ;  /* 0x000000121f1f7223 */ /* 0x002fe20000000022 */
[----:B------:R-:W-:-:S03]  /*0d00*/  ISETP.NE.AND P0, PT, R26, RZ, PT ;  /* 0x000000ff1a00720c */ /* 0x000fc60003f05270 */
[----:B---3--:R-:W-:-:S04]  /*0d10*/  FFMA R19, R12, R19, R31 ;  /* 0x000000130c137223 */ /* 0x008fc8000000001f */
[----:B----4-:R-:W-:-:S04]  /*0d20*/  FFMA R19, R8, R29, R19 ;  /* 0x0000001d08137223 */ /* 0x010fc80000000013 */
[----:B-----5:R-:W-:-:S04]  /*0d30*/  FFMA R14, R14, R9, R19 ;  /* 0x000000090e0e7223 */ /* 0x020fc80000000013 */
[----:B------:R-:W-:Y:S01]  /*0d40*/  FFMA R13, R13, R10, R14 ;  /* 0x0000000a0d0d7223 */ /* 0x000fe2000000000e */
[----:B------:R-:W-:Y:S02]  /*0d50*/  IADD3 R27, PT, PT, R27, 0x40, RZ ;  /* 0x000000401b1b7810 */ /* 0x000fe40007ffe0ff */
[C---:B------:R-:W-:Y:S01]  /*0d60*/  LEA R25, R3.reuse, R25, 0x6 ;  /* 0x0000001903197211 */ /* 0x040fe200078e30ff */
[----:B------:R-:W-:Y:S01]  /*0d70*/  FFMA R16, R30, R11, R13 ;  /* 0x0000000b1e107223 */ /* 0x000fe2000000000d */
[C---:B------:R-:W-:Y:S02]  /*0d80*/  LEA R24, R3.reuse, R24, 0x6 ;  /* 0x0000001803187211 */ /* 0x040fe400078e30ff */
[C---:B------:R-:W-:Y:S02]  /*0d90*/  LEA R23, R3.reuse, R23, 0x6 ;  /* 0x0000001703177211 */ /* 0x040fe400078e30ff */
[----:B------:R-:W-:Y:S01]  /*0da0*/  LEA R22, R3, R22, 0x6 ;  /* 0x0000001603167211 */ /* 0x000fe200078e30ff */
[----:B------:R-:W-:Y:S06]  /*0db0*/  @P0 BRA `(.L_x_2) ;  /* 0xfffffff400300947 */ /* 0x000fec000383ffff */
.L_x_1:
[----:B------:R-:W-:-:S13]  /*0dc0*/  LOP3.LUT P0, R8, R28, 0x3, RZ, 0xc0, !PT ;  /* 0x000000031c087812 */ /* 0x000fda000780c0ff */
[----:B------:R-:W-:Y:S05]  /*0dd0*/  @!P0 BRA `(.L_x_0) ;  /* 0x0000000800648947 */ /* 0x000fea0003800000 */
[----:B------:R-:W-:Y:S02]  /*0de0*/  ISETP.NE.AND P0, PT, R8, 0x1, PT ;  /* 0x000000010800780c */ /* 0x000fe40003f05270 */
[----:B------:R-:W-:-:S04]  /*0df0*/  LOP3.LUT R28, R28, 0x1, RZ, 0xc0, !PT ;  /* 0x000000011c1c7812 */ /* 0x000fc800078ec0ff */
[----:B------:R-:W-:-:S07]  /*0e00*/  ISETP.NE.U32.AND P1, PT, R28, 0x1, PT ;  /* 0x000000011c00780c */ /* 0x000fce0003f25070 */
[----:B------:R-:W-:Y:S06]  /*0e10*/  @!P0 BRA `(.L_x_3) ;  /* 0x0000000400808947 */ /* 0x000fec0003800000 */
[----:B------:R-:W0:Y:S01]  /*0e20*/  LDC.64 R10, c[0x0][0x380] ;  /* 0x0000e000ff0a7b82 */ /* 0x000e220000000a00 */
[C---:B------:R-:W-:Y:S02]  /*0e30*/  LEA R14, R5.reuse, R0, 0x4 ;  /* 0x00000000050e7211 */ /* 0x040fe400078e20ff */
[----:B------:R-:W-:-:S03]  /*0e40*/  LEA R13, R5, R6, 0x4 ;  /* 0x00000006050d7211 */ /* 0x000fc600078e20ff */
[----:B------:R-:W-:Y:S02]  /*0e50*/  IMAD R15, R14, R3, R7 ;  /* 0x000000030e0f7224 */ /* 0x000fe400078e0207 */
[----:B------:R-:W1:Y:S01]  /*0e60*/  LDC.64 R8, c[0x0][0x388] ;  /* 0x0000e200ff087b82 */ /* 0x000e620000000a00 */
[----:B0-----:R-:W-:-:S05]  /*0e70*/  IMAD.WIDE R10, R13, 0x4, R10 ;  /* 0x000000040d0a7825 */ /* 0x001fca00078e020a */
[----:B------:R-:W2:Y:S01]  /*0e80*/  LDG.E R17, desc[UR8][R10.64] ;  /* 0x000000080a117981 */ /* 0x000ea2000c1e1900 */
[----:B-1----:R-:W-:Y:S01]  /*0e90*/  IMAD.WIDE.U32 R12, R15, 0x4, R8 ;  /* 0x000000040f0c7825 */ /* 0x002fe200078e0008 */
[----:B------:R-:W-:Y:S02]  /*0ea0*/  IADD3 R14, PT, PT, R14, 0x10, RZ ;  /* 0x000000100e0e7810 */ /* 0x000fe40007ffe0ff */
[----:B------:R0:W3:Y:S04]  /*0eb0*/  LDG.E R34, desc[UR8][R10.64+0x40] ;  /* 0x000040080a227981 */ /* 0x0000e8000c1e1900 */
[----:B------:R-:W4:Y:S01]  /*0ec0*/  LDG.E R18, desc[UR8][R12.64] ;  /* 0x000000080c127981 */ /* 0x000f22000c1e1900 */
[----:B------:R-:W-:-:S04]  /*0ed0*/  IMAD R23, R14, R3, R7 ;  /* 0x000000030e177224 */ /* 0x000fc800078e0207 */
[----:B------:R-:W-:-:S06]  /*0ee0*/  IMAD.WIDE.U32 R22, R23, 0x4, R8 ;  /* 0x0000000417167825 */ /* 0x000fcc00078e0008 */
[----:B------:R1:W5:Y:S01]  /*0ef0*/  LDG.E R22, desc[UR8][R22.64] ;  /* 0x0000000816167981 */ /* 0x000362000c1e1900 */
[----:B------:R-:W-:-:S04]  /*0f00*/  UIADD3 UR5, UPT, UPT, UR4, 0x400, URZ ;  /* 0x0000040004057890 */ /* 0x000fc8000fffe0ff */
[----:B------:R-:W-:Y:S01]  /*0f10*/  ULEA UR5, UR6, UR5, 0x18 ;  /* 0x0000000506057291 */ /* 0x000fe2000f8ec0ff */
[----:B------:R-:W-:-:S05]  /*0f20*/  LEA R32, R2, R4, 0x2 ;  /* 0x0000000402207211 */ /* 0x000fca00078e10ff */
[----:B------:R-:W-:-:S04]  /*0f30*/  LEA R21, R2, UR5, 0x2 ;  /* 0x0000000502157c11 */ /* 0x000fc8000f8e10ff */
[----:B------:R-:W-:Y:S02]  /*0f40*/  LEA R33, R0, R21, 0x6 ;  /* 0x0000001500217211 */ /* 0x000fe400078e30ff */
[----:B------:R-:W-:Y:S01]  /*0f50*/  IADD3 R5, PT, PT, R5, 0x2, RZ ;  /* 0x0000000205057810 */ /* 0x000fe20007ffe0ff */
[----:B--2---:R-:W-:Y:S04]  /*0f60*/  STS [R32], R17 ;  /* 0x0000001120007388 */ /* 0x004fe80000000800 */
[----:B----4-:R-:W-:Y:S04]  /*0f70*/  STS [R33], R18 ;  /* 0x0000001221007388 */ /* 0x010fe80000000800 */
[----:B------:R-:W-:Y:S04]  /*0f80*/  LDS R19, [R21] ;  /* 0x0000000015137984 */ /* 0x000fe80000000800 */
[----:B------:R-:W2:Y:S04]  /*0f90*/  LDS.128 R12, [R4] ;  /* 0x00000000040c7984 */ /* 0x000ea80000000c00 */
[----:B------:R-:W4:Y:S04]  /*0fa0*/  LDS R27, [R21+0x40] ;  /* 0x00004000151b7984 */ /* 0x000f280000000800 */
[----:B------:R-:W3:Y:S04]  /*0fb0*/  LDS R36, [R21+0x80] ;  /* 0x0000800015247984 */ /* 0x000ee80000000800 */
[----:B------:R-:W5:Y:S04]  /*0fc0*/  LDS R30, [R21+0xc0] ;  /* 0x0000c000151e7984 */ /* 0x000f680000000800 */
[----:B------:R-:W-:Y:S04]  /*0fd0*/  LDS R25, [R21+0x100] ;  /* 0x0001000015197984 */ /* 0x000fe80000000800 */
[----:B0-----:R-:W0:Y:S04]  /*0fe0*/  LDS.128 R8, [R4+0x10] ;  /* 0x0000100004087984 */ /* 0x001e280000000c00 */
[----:B------:R-:W0:Y:S04]  /*0ff0*/  LDS R26, [R21+0x140] ;  /* 0x00014000151a7984 */ /* 0x000e280000000800 */
[----:B------:R-:W0:Y:S04]  /*1000*/  LDS R28, [R21+0x180] ;  /* 0x00018000151c7984 */ /* 0x000e280000000800 */
[----:B-1----:R-:W1:Y:S04]  /*1010*/  LDS R23, [R21+0x1c0] ;  /* 0x0001c00015177984 */ /* 0x002e680000000800 */
[----:B------:R-:W-:Y:S01]  /*1020*/  LDS R24, [R21+0x200] ;  /* 0x0002000015187984 */ /* 0x000fe20000000800 */
[----:B--2---:R-:W-:-:S03]  /*1030*/  FFMA R12, R12, R19, R16 ;  /* 0x000000130c0c7223 */ /* 0x004fc60000000010 */
[----:B------:R-:W-:Y:S01]  /*1040*/  LDS R31, [R21+0x2c0] ;  /* 0x0002c000151f7984 */ /* 0x000fe20000000800 */
[----:B----4-:R-:W-:-:S03]  /*1050*/  FFMA R13, R27, R13, R12 ;  /* 0x0000000d1b0d7223 */ /* 0x010fc6000000000c */
[----:B------:R-:W2:Y:S01]  /*1060*/  LDS.128 R16, [R4+0x20] ;  /* 0x0000200004107984 */ /* 0x000ea20000000c00 */
[----:B---3--:R-:W-:-:S03]  /*1070*/  FFMA R13, R36, R14, R13 ;  /* 0x0000000e240d7223 */ /* 0x008fc6000000000d */
[----:B------:R-:W3:Y:S01]  /*1080*/  LDS R27, [R21+0x240] ;  /* 0x00024000151b7984 */ /* 0x000ee20000000800 */
[----:B-----5:R-:W-:-:S03]  /*1090*/  FFMA R13, R30, R15, R13 ;  /* 0x0000000f1e0d7223 */ /* 0x020fc6000000000d */
[----:B------:R-:W-:Y:S04]  /*10a0*/  LDS R29, [R21+0x3c0] ;  /* 0x0003c000151d7984 */ /* 0x000fe80000000800 */
[----:B------:R-:W4:Y:S01]  /*10b0*/  LDS R30, [R21+0x280] ;  /* 0x00028000151e7984 */ /* 0x000f220000000800 */
[----:B0-----:R-:W-:-:S03]  /*10c0*/  FFMA R13, R8, R25, R13 ;  /* 0x00000019080d7223 */ /* 0x001fc6000000000d */
[----:B------:R-:W-:Y:S01]  /*10d0*/  LDS R25, [R21+0x300] ;  /* 0x0003000015197984 */ /* 0x000fe20000000800 */
[----:B------:R-:W-:-:S03]  /*10e0*/  FFMA R9, R26, R9, R13 ;  /* 0x000000091a097223 */ /* 0x000fc6000000000d */
[----:B------:R-:W0:Y:S04]  /*10f0*/  LDS.128 R12, [R4+0x30] ;  /* 0x00003000040c7984 */ /* 0x000e280000000c00 */
[----:B------:R-:W5:Y:S01]  /*1100*/  LDS R26, [R21+0x340] ;  /* 0x00034000151a7984 */ /* 0x000f620000000800 */
[----:B------:R-:W-:-:S03]  /*1110*/  FFMA R10, R28, R10, R9 ;  /* 0x0000000a1c0a7223 */ /* 0x000fc60000000009 */
[----:B------:R-:W5:Y:S01]  /*1120*/  LDS R28, [R21+0x380] ;  /* 0x00038000151c7984 */ /* 0x000f620000000800 */
[----:B-1----:R-:W-:-:S03]  /*1130*/  FFMA R35, R23, R11, R10 ;  /* 0x0000000b17237223 */ /* 0x002fc6000000000a */
[----:B------:R-:W-:Y:S04]  /*1140*/  STS [R32], R34 ;  /* 0x0000002220007388 */ /* 0x000fe80000000800 */
[----:B------:R-:W-:Y:S04]  /*1150*/  STS [R33], R22 ;  /* 0x0000001621007388 */ /* 0x000fe80000000800 */
[----:B------:R-:W-:Y:S04]  /*1160*/  LDS R22, [R21] ;  /* 0x0000000015167984 */ /* 0x000fe80000000800 */
[----:B------:R-:W1:Y:S01]  /*1170*/  LDS.128 R8, [R4] ;  /* 0x0000000004087984 */ /* 0x000e620000000c00 */
[----:B--2---:R-:W-:-:S03]  /*1180*/  FFMA R16, R16, R24, R35 ;  /* 0x0000001810107223 */ /* 0x004fc60000000023 */
[----:B------:R-:W2:Y:S01]  /*1190*/  LDS R23, [R21+0x40] ;  /* 0x0000400015177984 */ /* 0x000ea20000000800 */
[----:B---3--:R-:W-:-:S03]  /*11a0*/  FFMA R17, R27, R17, R16 ;  /* 0x000000111b117223 */ /* 0x008fc60000000010 */
[----:B------:R-:W3:Y:S01]  /*11b0*/  LDS R24, [R21+0x80] ;  /* 0x0000800015187984 */ /* 0x000ee20000000800 */
[----:B----4-:R-:W-:-:S03]  /*11c0*/  FFMA R18, R30, R18, R17 ;  /* 0x000000121e127223 */ /* 0x010fc60000000011 */
[----:B------:R-:W4:Y:S01]  /*11d0*/  LDS R32, [R21+0xc0] ;  /* 0x0000c00015207984 */ /* 0x000f220000000800 */
[----:B------:R-:W-:-:S03]  /*11e0*/  FFMA R31, R31, R19, R18 ;  /* 0x000000131f1f7223 */ /* 0x000fc60000000012 */
[----:B------:R-:W-:Y:S01]  /*11f0*/  LDS R27, [R21+0x100] ;  /* 0x00010000151b7984 */ /* 0x000fe20000000800 */
[----:B0-----:R-:W-:-:S03]  /*1200*/  FFMA R25, R12, R25, R31 ;  /* 0x000000190c197223 */ /* 0x001fc6000000001f */
[----:B------:R-:W0:Y:S01]  /*1210*/  LDS.128 R16, [R4+0x10] ;  /* 0x0000100004107984 */ /* 0x000e220000000c00 */
[----:B-----5:R-:W-:-:S03]  /*1220*/  FFMA R13, R26, R13, R25 ;  /* 0x0000000d1a0d7223 */ /* 0x020fc60000000019 */
[----:B------:R-:W5:Y:S01]  /*1230*/  LDS R30, [R21+0x140] ;  /* 0x00014000151e7984 */ /* 0x000f620000000800 */
[----:B------:R-:W-:-:S03]  /*1240*/  FFMA R14, R28, R14, R13 ;  /* 0x0000000e1c0e7223 */ /* 0x000fc6000000000d */
[----:B------:R-:W5:Y:S01]  /*1250*/  LDS R25, [R21+0x180] ;  /* 0x0001800015197984 */ /* 0x000f620000000800 */
[----:B------:R-:W-:-:S03]  /*1260*/  FFMA R31, R29, R15, R14 ;  /* 0x0000000f1d1f7223 */ /* 0x000fc6000000000e */
[----:B------:R-:W5:Y:S04]  /*1270*/  LDS R26, [R21+0x1c0] ;  /* 0x0001c000151a7984 */ /* 0x000f680000000800 */
[----:B------:R-:W-:Y:S04]  /*1280*/  LDS R29, [R21+0x200] ;  /* 0x00020000151d7984 */ /* 0x000fe80000000800 */
[----:B------:R-:W5:Y:S01]  /*1290*/  LDS.128 R12, [R4+0x20] ;  /* 0x00002000040c7984 */ /* 0x000f620000000c00 */
[----:B-1----:R-:W-:-:S03]  /*12a0*/  FFMA R8, R8, R22, R31 ;  /* 0x0000001608087223 */ /* 0x002fc6000000001f */
[----:B------:R-:W1:Y:S01]  /*12b0*/  LDS R22, [R21+0x240] ;  /* 0x0002400015167984 */ /* 0x000e620000000800 */
[----:B--2---:R-:W-:-:S03]  /*12c0*/  FFMA R9, R23, R9, R8 ;  /* 0x0000000917097223 */ /* 0x004fc60000000008 */
[----:B------:R-:W2:Y:S01]  /*12d0*/  LDS R23, [R21+0x280] ;  /* 0x0002800015177984 */ /* 0x000ea20000000800 */
[----:B---3--:R-:W-:-:S03]  /*12e0*/  FFMA R9, R24, R10, R9 ;  /* 0x0000000a18097223 */ /* 0x008fc60000000009 */
[----:B------:R-:W3:Y:S01]  /*12f0*/  LDS R24, [R21+0x2c0] ;  /* 0x0002c00015187984 */ /* 0x000ee20000000800 */
[----:B----4-:R-:W-:-:S03]  /*1300*/  FFMA R33, R32, R11, R9 ;  /* 0x0000000b20217223 */ /* 0x010fc60000000009 */
[----:B------:R-:W-:Y:S04]  /*1310*/  LDS R31, [R21+0x300] ;  /* 0x00030000151f7984 */ /* 0x000fe80000000800 */
[----:B------:R-:W4:Y:S01]  /*1320*/  LDS.128 R8, [R4+0x30] ;  /* 0x0000300004087984 */ /* 0x000f220000000c00 */
[----:B0-----:R-:W-:-:S03]  /*1330*/  FFMA R33, R16, R27, R33 ;  /* 0x0000001b10217223 */ /* 0x001fc60000000021 */
[----:B------:R-:W0:Y:S04]  /*1340*/  LDS R28, [R21+0x340] ;  /* 0x00034000151c7984 */ /* 0x000e280000000800 */
[----:B------:R-:W0:Y:S01]  /*1350*/  LDS R27, [R21+0x380] ;  /* 0x00038000151b7984 */ /* 0x000e220000000800 */
[----:B-----5:R-:W-:-:S03]  /*1360*/  FFMA R30, R30, R17, R33 ;  /* 0x000000111e1e7223 */ /* 0x020fc60000000021 */
[----:B------:R-:W5:Y:S01]  /*1370*/  LDS R16, [R21+0x3c0] ;  /* 0x0003c00015107984 */ /* 0x000f620000000800 */
[----:B------:R-:W-:-:S04]  /*1380*/  FFMA R25, R25, R18, R30 ;  /* 0x0000001219197223 */ /* 0x000fc8000000001e */
[----:B------:R-:W-:-:S04]  /*1390*/  FFMA R19, R26, R19, R25 ;  /* 0x000000131a137223 */ /* 0x000fc80000000019 */
[----:B------:R-:W-:-:S04]  /*13a0*/  FFMA R19, R12, R29, R19 ;  /* 0x0000001d0c137223 */ /* 0x000fc80000000013 */
[----:B-1----:R-:W-:-:S04]  /*13b0*/  FFMA R22, R22, R13, R19 ;  /* 0x0000000d16167223 */ /* 0x002fc80000000013 */
[----:B--2---:R-:W-:-:S04]  /*13c0*/  FFMA R23, R23, R14, R22 ;  /* 0x0000000e17177223 */ /* 0x004fc80000000016 */
[----:B---3--:R-:W-:-:S04]  /*13d0*/  FFMA R15, R24, R15, R23 ;  /* 0x0000000f180f7223 */ /* 0x008fc80000000017 */
[----:B----4-:R-:W-:-:S04]  /*13e0*/  FFMA R15, R8, R31, R15 ;  /* 0x0000001f080f7223 */ /* 0x010fc8000000000f */
[----:B0-----:R-:W-:-:S04]  /*13f0*/  FFMA R28, R28, R9, R15 ;  /* 0x000000091c1c7223 */ /* 0x001fc8000000000f */
[----:B------:R-:W-:-:S04]  /*1400*/  FFMA R27, R27, R10, R28 ;  /* 0x0000000a1b1b7223 */ /* 0x000fc8000000001c */
[----:B-----5:R-:W-:-:S07]  /*1410*/  FFMA R16, R16, R11, R27 ;  /* 0x0000000b10107223 */ /* 0x020fce000000001b */
.L_x_3:
[----:B------:R-:W-:Y:S05]  /*1420*/  @P1 BRA `(.L_x_0) ;  /* 0x0000000000d01947 */ /* 0x000fea0003800000 */
[----:B------:R-:W0:Y:S01]  /*1430*/  LDC.64 R12, c[0x0][0x380] ;  /* 0x0000e000ff0c7b82 */ /* 0x000e220000000a00 */
[C---:B------:R-:W-:Y:S02]  /*1440*/  LEA R8, R5.reuse, R0, 0x4 ;  /* 0x0000000005087211 */ /* 0x040fe400078e20ff */
[----:B------:R-:W-:-:S03]  /*1450*/  LEA R5, R5, R6, 0x4 ;  /* 0x0000000605057211 */ /* 0x000fc600078e20ff */
[----:B------:R-:W-:Y:S02]  /*1460*/  IMAD R9, R8, R3, R7 ;  /* 0x0000000308097224 */ /* 0x000fe400078e0207 */
[----:B------:R-:W1:Y:S01]  /*1470*/  LDC.64 R14, c[0x0][0x388] ;  /* 0x0000e200ff0e7b82 */ /* 0x000e620000000a00 */
[----:B0-----:R-:W-:-:S06]  /*1480*/  IMAD.WIDE R12, R5, 0x4, R12 ;  /* 0x00000004050c7825 */ /* 0x001fcc00078e020c */
[----:B------:R-:W2:Y:S01]  /*1490*/  LDG.E R12, desc[UR8][R12.64] ;  /* 0x000000080c0c7981 */ /* 0x000ea2000c1e1900 */
[----:B-1----:R-:W-:-:S06]  /*14a0*/  IMAD.WIDE.U32 R14, R9, 0x4, R14 ;  /* 0x00000004090e7825 */ /* 0x002fcc00078e000e */
[----:B------:R-:W3:Y:S01]  /*14b0*/  LDG.E R14, desc[UR8][R14.64] ;  /* 0x000000080e0e7981 */ /* 0x000ee2000c1e1900 */
[----:B------:R-:W-:-:S04]  /*14c0*/  UIADD3 UR4, UPT, UPT, UR4, 0x400, URZ ;  /* 0x0000040004047890 */ /* 0x000fc8000fffe0ff */
[----:B------:R-:W-:Y:S01]  /*14d0*/  ULEA UR4, UR6, UR4, 0x18 ;  /* 0x0000000406047291 */ /* 0x000fe2000f8ec0ff */
[----:B------:R-:W-:-:S05]  /*14e0*/  LEA R29, R2, R4, 0x2 ;  /* 0x00000004021d7211 */ /* 0x000fca00078e10ff */
[----:B------:R-:W-:-:S04]  /*14f0*/  LEA R5, R2, UR4, 0x2 ;  /* 0x0000000402057c11 */ /* 0x000fc8000f8e10ff */
[----:B------:R-:W-:Y:S01]  /*1500*/  LEA R31, R0, R5, 0x6 ;  /* 0x00000005001f7211 */ /* 0x000fe200078e30ff */
[----:B--2---:R-:W-:Y:S04]  /*1510*/  STS [R29], R12 ;  /* 0x0000000c1d007388 */ /* 0x004fe80000000800 */
[----:B---3--:R-:W-:Y:S04]  /*1520*/  STS [R31], R14 ;  /* 0x0000000e1f007388 */ /* 0x008fe80000000800 */
[----:B------:R-:W-:Y:S04]  /*1530*/  LDS R17, [R5] ;  /* 0x0000000005117984 */ /* 0x000fe80000000800 */
[----:B------:R-:W0:Y:S04]  /*1540*/  LDS.128 R8, [R4] ;  /* 0x0000000004087984 */ /* 0x000e280000000c00 */
[----:B------:R-:W1:Y:S04]  /*1550*/  LDS R19, [R5+0x40] ;  /* 0x0000400005137984 */ /* 0x000e680000000800 */
[----:B------:R-:W2:Y:S04]  /*1560*/  LDS R18, [R5+0x80] ;  /* 0x0000800005127984 */ /* 0x000ea80000000800 */
[----:B------:R-:W3:Y:S04]  /*1570*/  LDS R22, [R5+0xc0] ;  /* 0x0000c00005167984 */ /* 0x000ee80000000800 */
[----:B------:R-:W-:Y:S04]  /*1580*/  LDS R21, [R5+0x100] ;  /* 0x0001000005157984 */ /* 0x000fe80000000800 */
[----:B------:R-:W4:Y:S04]  /*1590*/  LDS.128 R24, [R4+0x10] ;  /* 0x0000100004187984 */ /* 0x000f280000000c00 */
[----:B------:R-:W5:Y:S04]  /*15a0*/  LDS R0, [R5+0x140] ;  /* 0x0001400005007984 */ /* 0x000f680000000800 */
[----:B------:R-:W5:Y:S04]  /*15b0*/  LDS R23, [R5+0x180] ;  /* 0x0001800005177984 */ /* 0x000f680000000800 */
[----:B------:R-:W5:Y:S04]  /*15c0*/  LDS R2, [R5+0x1c0] ;  /* 0x0001c00005027984 */ /* 0x000f680000000800 */
[----:B------:R-:W-:Y:S04]  /*15d0*/  LDS R29, [R5+0x200] ;  /* 0x00020000051d7984 */ /* 0x000fe80000000800 */
[----:B------:R-:W5:Y:S01]  /*15e0*/  LDS.128 R12, [R4+0x20] ;  /* 0x00002000040c7984 */ /* 0x000f620000000c00 */
[----:B0-----:R-:W-:-:S03]  /*15f0*/  FFMA R8, R8, R17, R16 ;  /* 0x0000001108087223 */ /* 0x001fc60000000010 */
[----:B------:R-:W0:Y:S01]  /*1600*/  LDS R6, [R5+0x240] ;  /* 0x0002400005067984 */ /* 0x000e220000000800 */
[----:B-1----:R-:W-:-:S03]  /*1610*/  FFMA R9, R19, R9, R8 ;  /* 0x0000000913097223 */ /* 0x002fc60000000008 */
[----:B------:R-:W1:Y:S01]  /*1620*/  LDS R31, [R5+0x280] ;  /* 0x00028000051f7984 */ /* 0x000e620000000800 */
[----:B--2---:R-:W-:-:S03]  /*1630*/  FFMA R33, R18, R10, R9 ;  /* 0x0000000a12217223 */ /* 0x004fc60000000009 */
[----:B------:R-:W2:Y:S01]  /*1640*/  LDS R8, [R5+0x2c0] ;  /* 0x0002c00005087984 */ /* 0x000ea20000000800 */
[----:B---3--:R-:W-:-:S03]  /*1650*/  FFMA R11, R22, R11, R33 ;  /* 0x0000000b160b7223 */ /* 0x008fc60000000021 */
[----:B------:R-:W-:Y:S04]  /*1660*/  LDS R9, [R5+0x300] ;  /* 0x0003000005097984 */ /* 0x000fe80000000800 */
[----:B------:R-:W3:Y:S01]  /*1670*/  LDS.128 R16, [R4+0x30] ;  /* 0x0000300004107984 */ /* 0x000ee20000000c00 */
[----:B----4-:R-:W-:-:S03]  /*1680*/  FFMA R11, R24, R21, R11 ;  /* 0x00000015180b7223 */ /* 0x010fc6000000000b */
[----:B------:R-:W4:Y:S01]  /*1690*/  LDS R10, [R5+0x340] ;  /* 0x00034000050a7984 */ /* 0x000f220000000800 */
[----:B-----5:R-:W-:-:S03]  /*16a0*/  FFMA R0, R0, R25, R11 ;  /* 0x0000001900007223 */ /* 0x020fc6000000000b */
[----:B------:R-:W5:Y:S04]  /*16b0*/  LDS R22, [R5+0x380] ;  /* 0x0003800005167984 */ /* 0x000f680000000800 */
[----:B------:R-:W5:Y:S01]  /*16c0*/  LDS R11, [R5+0x3c0] ;  /* 0x0003c000050b7984 */ /* 0x000f620000000800 */
[----:B------:R-:W-:-:S04]  /*16d0*/  FFMA R23, R23, R26, R0 ;  /* 0x0000001a17177223 */ /* 0x000fc80000000000 */
[----:B------:R-:W-:-:S04]  /*16e0*/  FFMA R23, R2, R27, R23 ;  /* 0x0000001b02177223 */ /* 0x000fc80000000017 */
[----:B------:R-:W-:-:S04]  /*16f0*/  FFMA R23, R12, R29, R23 ;  /* 0x0000001d0c177223 */ /* 0x000fc80000000017 */
[----:B0-----:R-:W-:-:S04]  /*1700*/  FFMA R6, R6, R13, R23 ;  /* 0x0000000d06067223 */ /* 0x001fc80000000017 */
[----:B-1----:R-:W-:-:S04]  /*1710*/  FFMA R31, R31, R14, R6 ;  /* 0x0000000e1f1f7223 */ /* 0x002fc80000000006 */
[----:B--2---:R-:W-:-:S04]  /*1720*/  FFMA R15, R8, R15, R31 ;  /* 0x0000000f080f7223 */ /* 0x004fc8000000001f */
[----:B---3--:R-:W-:-:S04]  /*1730*/  FFMA R9, R16, R9, R15 ;  /* 0x0000000910097223 */ /* 0x008fc8000000000f */
[----:B----4-:R-:W-:-:S04]  /*1740*/  FFMA R9, R10, R17, R9 ;  /* 0x000000110a097223 */ /* 0x010fc80000000009 */
[----:B-----5:R-:W-:-:S04]  /*1750*/  FFMA R18, R22, R18, R9 ;  /* 0x0000001216127223 */ /* 0x020fc80000000009 */
[----:B------:R-:W-:-:S07]  /*1760*/  FFMA R16, R11, R19, R18 ;  /* 0x000000130b107223 */ /* 0x000fce0000000012 */
.L_x_0:
[----:B------:R-:W0:Y:S01]  /*1770*/  LDC.64 R4, c[0x0][0x390] ;  /* 0x0000e400ff047b82 */ /* 0x000e220000000a00 */
[----:B------:R-:W-:-:S04]  /*1780*/  IMAD R3, R20, R3, R7 ;  /* 0x0000000314037224 */ /* 0x000fc800078e0207 */
[----:B0-----:R-:W-:-:S05]  /*1790*/  IMAD.WIDE R2, R3, 0x4, R4 ;  /* 0x0000000403027825 */ /* 0x001fca00078e0204 */
[----:B------:R-:W-:Y:S01]  /*17a0*/  STG.E desc[UR8][R2.64], R16 ;  /* 0x0000001002007986 */ /* 0x000fe2000c101908 */
[----:B------:R-:W-:Y:S05]  /*17b0*/  EXIT ;  /* 0x000000000000794d */ /* 0x000fea0003800000 */
.L_x_4:
[----:B------:R-:W-:-:S00]  /*17c0*/  BRA `(.L_x_4) ;  /* 0xfffffffc00fc7947 */ /* 0x000fc0000383ffff */
[----:B------:R-:W-:-:S00]  /*17d0*/  NOP ;  /* 0x0000000000007918 */ /* 0x000fc00000000000 */
        /* <DEDUP_REMOVED lines=10> */
.L_x_20:


//--------------------- .text._Z16matrixMulNoSync2PfS_S_i --------------------------
	.section	.text._Z16matrixMulNoSync2PfS_S_i,"ax",@progbits
	.align	128
        .global         _Z16matrixMulNoSync2PfS_S_i
        .type           _Z16matrixMulNoSync2PfS_S_i,@function
        .size           _Z16matrixMulNoSync2PfS_S_i,(.L_x_21 - _Z16matrixMulNoSync2PfS_S_i)
        .other          _Z16matrixMulNoSync2PfS_S_i,@"STO_CUDA_ENTRY STV_DEFAULT"
_Z16matrixMulNoSync2PfS_S_i:
.text._Z16matrixMulNoSync2PfS_S_i:
        /* <DEDUP_REMOVED lines=26> */
[----:B------:R-:W-:Y:S01]  /*01a0*/  UIADD3 UR5, UPT, UPT, UR4, 0x400, URZ ;  /* 0x0000040004057890 */ /* 0x000fe2000fffe0ff */
[C---:B------:R-:W-:Y:S01]  /*01b0*/  IADD3 R8, PT, PT, R0.reuse, 0x20, RZ ;  /* 0x0000002000087810 */ /* 0x040fe20007ffe0ff */
[CCC-:B------:R-:W-:Y:S01]  /*01c0*/  IMAD R25, R0.reuse, R2.reuse, R3.reuse ;  /* 0x0000000200197224 */ /* 0x1c0fe200078e0203 */
[----:B------:R-:W-:Y:S01]  /*01d0*/  IADD3 R9, PT, PT, R0, 0x10, RZ ;  /* 0x0000001000097810 */ /* 0x000fe20007ffe0ff */
[-CC-:B------:R-:W-:Y:S01]  /*01e0*/  IMAD R5, R5, R2.reuse, R3.reuse ;  /* 0x0000000205057224 */ /* 0x180fe200078e0203 */
[----:B------:R-:W-:Y:S01]  /*01f0*/  ULEA UR5, UR6, UR5, 0x18 ;  /* 0x0000000506057291 */ /* 0x000fe2000f8ec0ff */
[-CC-:B------:R-:W-:Y:S02]  /*0200*/  IMAD R8, R8, R2.reuse, R3.reuse ;  /* 0x0000000208087224 */ /* 0x180fe400078e0203 */
[----:B------:R-:W-:Y:S02]  /*0210*/  HFMA2 R19, -RZ, RZ, 0, 0 ;  /* 0x00000000ff137431 */ /* 0x000fe400000001ff */
[----:B------:R-:W-:Y:S01]  /*0220*/  IMAD R9, R9, R2, R3 ;  /* 0x0000000209097224 */ /* 0x000fe200078e0203 */
[----:B------:R-:W-:-:S02]  /*0230*/  LEA R31, R10, R5, 0x4 ;  /* 0x000000050a1f7211 */ /* 0x000fc400078e20ff */
[----:B------:R-:W-:Y:S02]  /*0240*/  LOP3.LUT R5, R28, 0x7fffffc, RZ, 0xc0, !PT ;  /* 0x07fffffc1c057812 */ /* 0x000fe400078ec0ff */
[----:B------:R-:W-:Y:S02]  /*0250*/  LEA R23, R3, UR5, 0x2 ;  /* 0x0000000503177c11 */ /* 0x000fe4000f8e10ff */
[C---:B------:R-:W-:Y:S02]  /*0260*/  LEA R25, R10.reuse, R25, 0x4 ;  /* 0x000000190a197211 */ /* 0x040fe400078e20ff */
[C---:B------:R-:W-:Y:S02]  /*0270*/  LEA R29, R10.reuse, R8, 0x4 ;  /* 0x000000080a1d7211 */ /* 0x040fe400078e20ff */
[----:B------:R-:W-:Y:S02]  /*0280*/  LEA R27, R10, R9, 0x4 ;  /* 0x000000090a1b7211 */ /* 0x000fe400078e20ff */
[----:B------:R-:W-:-:S02]  /*0290*/  MOV R26, R6 ;  /* 0x00000006001a7202 */ /* 0x000fc40000000f00 */
[----:B------:R-:W-:Y:S02]  /*02a0*/  LEA R22, R3, R4, 0x2 ;  /* 0x0000000403167211 */ /* 0x000fe400078e10ff */
[----:B------:R-:W-:Y:S02]  /*02b0*/  IADD3 R24, PT, PT, -R5, RZ, RZ ;  /* 0x000000ff05187210 */ /* 0x000fe40007ffe1ff */
[----:B------:R-:W-:-:S07]  /*02c0*/  LEA R21, R0, R23, 0x6 ;  /* 0x0000001700157211 */ /* 0x000fce00078e30ff */
.L_x_7:
[----:B------:R-:W0:Y:S08]  /*02d0*/  LDC.64 R34, c[0x0][0x380] ;  /* 0x0000e000ff227b82 */ /* 0x000e300000000a00 */
[----:B------:R-:W1:Y:S01]  /*02e0*/  LDC.64 R16, c[0x0][0x388] ;  /* 0x0000e200ff107b82 */ /* 0x000e620000000a00 */
[----:B0-----:R-:W-:-:S05]  /*02f0*/  IMAD.WIDE R34, R26, 0x4, R34 ;  /* 0x000000041a227825 */ /* 0x001fca00078e0222 */
[----:B------:R-:W2:Y:S01]  /*0300*/  LDG.E R11, desc[UR8][R34.64] ;  /* 0x00000008220b7981 */ /* 0x000ea2000c1e1900 */
[----:B-1----:R-:W-:-:S06]  /*0310*/  IMAD.WIDE.U32 R8, R25, 0x4, R16 ;  /* 0x0000000419087825 */ /* 0x002fcc00078e0010 */
[----:B------:R-:W3:Y:S01]  /*0320*/  LDG.E R8, desc[UR8][R8.64] ;  /* 0x0000000808087981 */ /* 0x000ee2000c1e1900 */
[----:B------:R-:W-:-:S03]  /*0330*/  IMAD.WIDE.U32 R36, R27, 0x4, R16 ;  /* 0x000000041b247825 */ /* 0x000fc600078e0010 */
[----:B--2---:R-:W-:Y:S04]  /*0340*/  STS [R22], R11 ;  /* 0x0000000b16007388 */ /* 0x004fe80000000800 */
[----:B---3--:R-:W-:Y:S01]  /*0350*/  STS [R21], R8 ;  /* 0x0000000815007388 */ /* 0x008fe20000000800 */
[----:B------:R-:W-:Y:S06]  /*0360*/  BAR.SYNC.DEFER_BLOCKING 0x0 ;  /* 0x0000000000007b1d */ /* 0x000fec0000010000 */
[----:B------:R-:W2:Y:S04]  /*0370*/  LDG.E R33, desc[UR8][R34.64+0x40] ;  /* 0x0000400822217981 */ /* 0x000ea8000c1e1900 */
[----:B------:R0:W3:Y:S04]  /*0380*/  LDG.E R30, desc[UR8][R36.64] ;  /* 0x00000008241e7981 */ /* 0x0000e8000c1e1900 */
[----:B------:R-:W-:Y:S04]  /*0390*/  LDS R10, [R23] ;  /* 0x00000000170a7984 */ /* 0x000fe80000000800 */
[----:B------:R-:W1:Y:S04]  /*03a0*/  LDS.128 R12, [R4] ;  /* 0x00000000040c7984 */ /* 0x000e680000000c00 */
[----:B------:R-:W4:Y:S04]  /*03b0*/  LDS R32, [R23+0x40] ;  /* 0x0000400017207984 */ /* 0x000f280000000800 */
[----:B0-----:R-:W0:Y:S04]  /*03c0*/  LDS R36, [R23+0x80] ;  /* 0x0000800017247984 */ /* 0x001e280000000800 */
[----:B------:R-:W5:Y:S01]  /*03d0*/  LDS R18, [R23+0xc0] ;  /* 0x0000c00017127984 */ /* 0x000f620000000800 */
[----:B-1----:R-:W-:-:S03]  /*03e0*/  FFMA R10, R12, R10, R19 ;  /* 0x0000000a0c0a7223 */ /* 0x002fc60000000013 */
[----:B------:R-:W-:Y:S01]  /*03f0*/  LDS R12, [R23+0x100] ;  /* 0x00010000170c7984 */ /* 0x000fe20000000800 */
[----:B----4-:R-:W-:-:S03]  /*0400*/  FFMA R13, R32, R13, R10 ;  /* 0x0000000d200d7223 */ /* 0x010fc6000000000a */
[----:B------:R-:W1:Y:S01]  /*0410*/  LDS.128 R8, [R4+0x10] ;  /* 0x0000100004087984 */ /* 0x000e620000000c00 */
[----:B0-----:R-:W-:-:S03]  /*0420*/  FFMA R13, R36, R14, R13 ;  /* 0x0000000e240d7223 */ /* 0x001fc6000000000d */
[----:B------:R-:W-:Y:S01]  /*0430*/  LDS R14, [R23+0x180] ;  /* 0x00018000170e7984 */ /* 0x000fe20000000800 */
[----:B-----5:R-:W-:-:S03]  /*0440*/  FFMA R13, R18, R15, R13 ;  /* 0x0000000f120d7223 */ /* 0x020fc6000000000d */
[----:B------:R-:W0:Y:S04]  /*0450*/  LDS R15, [R23+0x140] ;  /* 0x00014000170f7984 */ /* 0x000e280000000800 */
[----:B------:R-:W4:Y:S04]  /*0460*/  LDS R18, [R23+0x1c0] ;  /* 0x0001c00017127984 */ /* 0x000f280000000800 */
[----:B------:R-:W-:Y:S04]  /*0470*/  LDS R19, [R23+0x2c0] ;  /* 0x0002c00017137984 */ /* 0x000fe80000000800 */
[----:B------:R-:W-:Y:S01]  /*0480*/  LDS R32, [R23+0x3c0] ;  /* 0x0003c00017207984 */ /* 0x000fe20000000800 */
[----:B-1----:R-:W-:-:S04]  /*0490*/  FFMA R8, R8, R12, R13 ;  /* 0x0000000c08087223 */ /* 0x002fc8000000000d */
[----:B0-----:R-:W-:Y:S02]  /*04a0*/  FFMA R9, R15, R9, R8 ;  /* 0x000000090f097223 */ /* 0x001fe40000000008 */
[----:B------:R-:W-:Y:S02]  /*04b0*/  LDS R8, [R23+0x200] ;  /* 0x0002000017087984 */ /* 0x000fe40000000800 */
[----:B------:R-:W-:Y:S02]  /*04c0*/  FFMA R9, R14, R10, R9 ;  /* 0x0000000a0e097223 */ /* 0x000fe40000000009 */
[----:B------:R-:W0:Y:S02]  /*04d0*/  LDS.128 R12, [R4+0x20] ;  /* 0x00002000040c7984 */ /* 0x000e240000000c00 */
[----:B----4-:R-:W-:Y:S02]  /*04e0*/  FFMA R9, R18, R11, R9 ;  /* 0x0000000b12097223 */ /* 0x010fe40000000009 */
[----:B------:R-:W1:Y:S04]  /*04f0*/  LDS R11, [R23+0x240] ;  /* 0x00024000170b7984 */ /* 0x000e680000000800 */
[----:B------:R-:W4:Y:S01]  /*0500*/  LDS R10, [R23+0x280] ;  /* 0x00028000170a7984 */ /* 0x000f220000000800 */
[----:B0-----:R-:W-:-:S03]  /*0510*/  FFMA R8, R12, R8, R9 ;  /* 0x000000080c087223 */ /* 0x001fc60000000009 */
[----:B------:R-:W-:Y:S01]  /*0520*/  LDS R9, [R23+0x380] ;  /* 0x0003800017097984 */ /* 0x000fe20000000800 */
[----:B-1----:R-:W-:-:S03]  /*0530*/  FFMA R11, R11, R13, R8 ;  /* 0x0000000d0b0b7223 */ /* 0x002fc60000000008 */
[----:B------:R-:W-:Y:S01]  /*0540*/  LDS R8, [R23+0x340] ;  /* 0x0003400017087984 */ /* 0x000fe20000000800 */
[----:B----4-:R-:W-:-:S04]  /*0550*/  FFMA R10, R10, R14, R11 ;  /* 0x0000000e0a0a7223 */ /* 0x010fc8000000000b */
[----:B------:R-:W-:Y:S02]  /*0560*/  FFMA R11, R19, R15, R10 ;  /* 0x0000000f130b7223 */ /* 0x000fe4000000000a */
[----:B------:R-:W-:Y:S04]  /*0570*/  LDS R10, [R23+0x300] ;  /* 0x00030000170a7984 */ /* 0x000fe80000000800 */
[----:B------:R-:W0:Y:S01]  /*0580*/  LDS.128 R12, [R4+0x30] ;  /* 0x00003000040c7984 */ /* 0x000e220000000c00 */
[----:B------:R-:W-:-:S03]  /*0590*/  IMAD.WIDE.U32 R36, R29, 0x4, R16 ;  /* 0x000000041d247825 */ /* 0x000fc600078e0010 */
[----:B--2---:R-:W-:Y:S04]  /*05a0*/  STS [R22], R33 ;  /* 0x0000002116007388 */ /* 0x004fe80000000800 */
[----:B---3--:R-:W-:Y:S01]  /*05b0*/  STS [R21], R30 ;  /* 0x0000001e15007388 */ /* 0x008fe20000000800 */
[----:B------:R-:W-:Y:S06]  /*05c0*/  BAR.SYNC.DEFER_BLOCKING 0x0 ;  /* 0x0000000000007b1d */ /* 0x000fec0000010000 */
[----:B------:R-:W2:Y:S04]  /*05d0*/  LDG.E R19, desc[UR8][R34.64+0x80] ;  /* 0x0000800822137981 */ /* 0x000ea8000c1e1900 */
[----:B------:R1:W3:Y:S01]  /*05e0*/  LDG.E R18, desc[UR8][R36.64] ;  /* 0x0000000824127981 */ /* 0x0002e2000c1e1900 */
[----:B0-----:R-:W-:-:S03]  /*05f0*/  FFMA R11, R12, R10, R11 ;  /* 0x0000000a0c0b7223 */ /* 0x001fc6000000000b */
[----:B------:R-:W-:Y:S01]  /*0600*/  LDS R12, [R23] ;  /* 0x00000000170c7984 */ /* 0x000fe20000000800 */
[----:B------:R-:W-:-:S03]  /*0610*/  FFMA R8, R8, R13, R11 ;  /* 0x0000000d08087223 */ /* 0x000fc6000000000b */
[----:B------:R-:W-:Y:S01]  /*0620*/  LDS R30, [R23+0xc0] ;  /* 0x0000c000171e7984 */ /* 0x000fe20000000800 */
[----:B------:R-:W-:-:S03]  /*0630*/  FFMA R13, R9, R14, R8 ;  /* 0x0000000e090d7223 */ /* 0x000fc60000000008 */
[----:B------:R-:W0:Y:S01]  /*0640*/  LDS.128 R8, [R4] ;  /* 0x0000000004087984 */ /* 0x000e220000000c00 */
[----:B------:R-:W-:-:S03]  /*0650*/  FFMA R13, R32, R15, R13 ;  /* 0x0000000f200d7223 */ /* 0x000fc6000000000d */
[----:B------:R-:W4:Y:S04]  /*0660*/  LDS R15, [R23+0x40] ;  /* 0x00004000170f7984 */ /* 0x000f280000000800 */
[----:B------:R-:W5:Y:S04]  /*0670*/  LDS R14, [R23+0x80] ;  /* 0x00008000170e7984 */ /* 0x000f680000000800 */
[----:B------:R-:W-:Y:S04]  /*0680*/  LDS R33, [R23+0x2c0] ;  /* 0x0002c00017217984 */ /* 0x000fe80000000800 */
[----:B------:R-:W-:Y:S01]  /*0690*/  LDS R32, [R23+0x340] ;  /* 0x0003400017207984 */ /* 0x000fe20000000800 */
[----:B0-----:R-:W-:-:S04]  /*06a0*/  FFMA R8, R8, R12, R13 ;  /* 0x0000000c08087223 */ /* 0x001fc8000000000d */
[----:B----4-:R-:W-:Y:S02]  /*06b0*/  FFMA R9, R15, R9, R8 ;  /* 0x000000090f097223 */ /* 0x010fe40000000008 */
[----:B------:R-:W-:Y:S02]  /*06c0*/  LDS R8, [R23+0x100] ;  /* 0x0001000017087984 */ /* 0x000fe40000000800 */
[----:B-----5:R-:W-:Y:S02]  /*06d0*/  FFMA R9, R14, R10, R9 ;  /* 0x0000000a0e097223 */ /* 0x020fe40000000009 */
[----:B------:R-:W0:Y:S02]  /*06e0*/  LDS.128 R12, [R4+0x10] ;  /* 0x00001000040c7984 */ /* 0x000e240000000c00 */
[----:B------:R-:W-:Y:S02]  /*06f0*/  FFMA R9, R30, R11, R9 ;  /* 0x0000000b1e097223 */ /* 0x000fe40000000009 */
[----:B------:R-:W4:Y:S04]  /*0700*/  LDS R11, [R23+0x140] ;  /* 0x00014000170b7984 */ /* 0x000f280000000800 */
[----:B------:R-:W5:Y:S04]  /*0710*/  LDS R10, [R23+0x180] ;  /* 0x00018000170a7984 */ /* 0x000f680000000800 */
[----:B------:R-:W1:Y:S01]  /*0720*/  LDS R30, [R23+0x1c0] ;  /* 0x0001c000171e7984 */ /* 0x000e620000000800 */
[----:B0-----:R-:W-:-:S03]  /*0730*/  FFMA R8, R12, R8, R9 ;  /* 0x000000080c087223 */ /* 0x001fc60000000009 */
[----:B------:R-:W-:Y:S01]  /*0740*/  LDS R12, [R23+0x200] ;  /* 0x00020000170c7984 */ /* 0x000fe20000000800 */
[----:B----4-:R-:W-:-:S04]  /*0750*/  FFMA R11, R11, R13, R8 ;  /* 0x0000000d0b0b7223 */ /* 0x010fc80000000008 */
[----:B-----5:R-:W-:Y:S02]  /*0760*/  FFMA R13, R10, R14, R11 ;  /* 0x0000000e0a0d7223 */ /* 0x020fe4000000000b */
[----:B------:R-:W0:Y:S02]  /*0770*/  LDS.128 R8, [R4+0x20] ;  /* 0x0000200004087984 */ /* 0x000e240000000c00 */
[----:B-1----:R-:W-:Y:S02]  /*0780*/  FFMA R13, R30, R15, R13 ;  /* 0x0000000f1e0d7223 */ /* 0x002fe4000000000d */
[----:B------:R-:W1:Y:S04]  /*0790*/  LDS R15, [R23+0x240] ;  /* 0x00024000170f7984 */ /* 0x000e680000000800 */
[----:B------:R-:W4:Y:S04]  /*07a0*/  LDS R14, [R23+0x280] ;  /* 0x00028000170e7984 */ /* 0x000f280000000800 */
[----:B------:R-:W-:Y:S01]  /*07b0*/  LDS R30, [R23+0x3c0] ;  /* 0x0003c000171e7984 */ /* 0x000fe20000000800 */
[----:B0-----:R-:W-:-:S04]  /*07c0*/  FFMA R8, R8, R12, R13 ;  /* 0x0000000c08087223 */ /* 0x001fc8000000000d */
[----:B-1----:R-:W-:Y:S02]  /*07d0*/  FFMA R9, R15, R9, R8 ;  /* 0x000000090f097223 */ /* 0x002fe40000000008 */
[----:B------:R-:W-:Y:S02]  /*07e0*/  LDS R8, [R23+0x300] ;  /* 0x0003000017087984 */ /* 0x000fe40000000800 */
[----:B----4-:R-:W-:Y:S02]  /*07f0*/  FFMA R10, R14, R10, R9 ;  /* 0x0000000a0e0a7223 */ /* 0x010fe40000000009 */
[----:B------:R-:W0:Y:S02]  /*0800*/  LDS.128 R12, [R4+0x30] ;  /* 0x00003000040c7984 */ /* 0x000e240000000c00 */
[----:B------:R-:W-:Y:S02]  /*0810*/  FFMA R11, R33, R11, R10 ;  /* 0x0000000b210b7223 */ /* 0x000fe4000000000a */
[----:B------:R-:W1:Y:S01]  /*0820*/  LDS R33, [R23+0x380] ;  /* 0x0003800017217984 */ /* 0x000e620000000800 */
[----:B------:R-:W-:-:S03]  /*0830*/  IMAD.WIDE.U32 R36, R31, 0x4, R16 ;  /* 0x000000041f247825 */ /* 0x000fc600078e0010 */
[----:B--2---:R-:W-:Y:S04]  /*0840*/  STS [R22], R19 ;  /* 0x0000001316007388 */ /* 0x004fe80000000800 */
[----:B---3--:R-:W-:Y:S01]  /*0850*/  STS [R21], R18 ;  /* 0x0000001215007388 */ /* 0x008fe20000000800 */
[----:B------:R-:W-:Y:S06]  /*0860*/  BAR.SYNC.DEFER_BLOCKING 0x0 ;  /* 0x0000000000007b1d */ /* 0x000fec0000010000 */
[----:B------:R0:W2:Y:S04]  /*0870*/  LDG.E R17, desc[UR8][R34.64+0xc0] ;  /* 0x0000c00822117981 */ /* 0x0000a8000c1e1900 */
[----:B------:R3:W4:Y:S04]  /*0880*/  LDG.E R16, desc[UR8][R36.64] ;  /* 0x0000000824107981 */ /* 0x000728000c1e1900 */
[----:B------:R-:W-:Y:S01]  /*0890*/  LDS R19, [R23+0x80] ;  /* 0x0000800017137984 */ /* 0x000fe20000000800 */
[----:B0-----:R-:W-:-:S03]  /*08a0*/  FFMA R35, R12, R8, R11 ;  /* 0x000000080c237223 */ /* 0x001fc6000000000b */
[----:B------:R-:W-:Y:S04]  /*08b0*/  LDS R12, [R23] ;  /* 0x00000000170c7984 */ /* 0x000fe80000000800 */
[----:B------:R-:W0:Y:S01]  /*08c0*/  LDS.128 R8, [R4] ;  /* 0x0000000004087984 */ /* 0x000e220000000c00 */
[----:B------:R-:W-:-:S03]  /*08d0*/  FFMA R13, R32, R13, R35 ;  /* 0x0000000d200d7223 */ /* 0x000fc60000000023 */
[----:B------:R-:W5:Y:S01]  /*08e0*/  LDS R32, [R23+0x40] ;  /* 0x0000400017207984 */ /* 0x000f620000000800 */
[----:B-1----:R-:W-:-:S03]  /*08f0*/  FFMA R13, R33, R14, R13 ;  /* 0x0000000e210d7223 */ /* 0x002fc6000000000d */
[----:B------:R-:W-:Y:S01]  /*0900*/  LDS R35, [R23+0x100] ;  /* 0x0001000017237984 */ /* 0x000fe20000000800 */
[----:B------:R-:W-:-:S03]  /*0910*/  FFMA R13, R30, R15, R13 ;  /* 0x0000000f1e0d7223 */ /* 0x000fc6000000000d */
[----:B------:R-:W1:Y:S04]  /*0920*/  LDS R30, [R23+0xc0] ;  /* 0x0000c000171e7984 */ /* 0x000e680000000800 */
[----:B------:R-:W-:Y:S04]  /*0930*/  LDS R18, [R23+0x140] ;  /* 0x0001400017127984 */ /* 0x000fe80000000800 */
[----:B---3--:R-:W-:Y:S01]  /*0940*/  LDS R37, [R23+0x380] ;  /* 0x0003800017257984 */ /* 0x008fe20000000800 */
[----:B0-----:R-:W-:-:S03]  /*0950*/  FFMA R33, R8, R12, R13 ;  /* 0x0000000c08217223 */ /* 0x001fc6000000000d */
[----:B------:R-:W0:Y:S01]  /*0960*/  LDS.128 R12, [R4+0x10] ;  /* 0x00001000040c7984 */ /* 0x000e220000000c00 */
[----:B-----5:R-:W-:-:S03]  /*0970*/  FFMA R32, R32, R9, R33 ;  /* 0x0000000920207223 */ /* 0x020fc60000000021 */
[----:B------:R-:W3:Y:S01]  /*0980*/  LDS R33, [R23+0x180] ;  /* 0x0001800017217984 */ /* 0x000ee20000000800 */
[----:B------:R-:W-:-:S03]  /*0990*/  FFMA R19, R19, R10, R32 ;  /* 0x0000000a13137223 */ /* 0x000fc60000000020 */
[----:B------:R-:W5:Y:S01]  /*09a0*/  LDS R32, [R23+0x1c0] ;  /* 0x0001c00017207984 */ /* 0x000f620000000800 */
[----:B-1----:R-:W-:-:S03]  /*09b0*/  FFMA R11, R30, R11, R19 ;  /* 0x0000000b1e0b7223 */ /* 0x002fc60000000013 */
[----:B------:R-:W-:Y:S01]  /*09c0*/  LDS R30, [R23+0x240] ;  /* 0x00024000171e7984 */ /* 0x000fe20000000800 */
[----:B0-----:R-:W-:-:S03]  /*09d0*/  FFMA R19, R12, R35, R11 ;  /* 0x000000230c137223 */ /* 0x001fc6000000000b */
[----:B------:R-:W-:Y:S04]  /*09e0*/  LDS R35, [R23+0x200] ;  /* 0x0002000017237984 */ /* 0x000fe80000000800 */
[----:B------:R-:W0:Y:S01]  /*09f0*/  LDS.128 R8, [R4+0x20] ;  /* 0x0000200004087984 */ /* 0x000e220000000c00 */
[----:B------:R-:W-:-:S03]  /*0a00*/  FFMA R12, R18, R13, R19 ;  /* 0x0000000d120c7223 */ /* 0x000fc60000000013 */
[----:B------:R-:W1:Y:S01]  /*0a10*/  LDS R19, [R23+0x280] ;  /* 0x0002800017137984 */ /* 0x000e620000000800 */
[----:B---3--:R-:W-:-:S03]  /*0a20*/  FFMA R33, R33, R14, R12 ;  /* 0x0000000e21217223 */ /* 0x008fc6000000000c */
[----:B------:R-:W3:Y:S01]  /*0a30*/  LDS R18, [R23+0x2c0] ;  /* 0x0002c00017127984 */ /* 0x000ee20000000800 */
[----:B-----5:R-:W-:-:S03]  /*0a40*/  FFMA R15, R32, R15, R33 ;  /* 0x0000000f200f7223 */ /* 0x020fc60000000021 */
[----:B------:R-:W-:Y:S04]  /*0a50*/  LDS R33, [R23+0x300] ;  /* 0x0003000017217984 */ /* 0x000fe80000000800 */
[----:B------:R-:W-:Y:S01]  /*0a60*/  LDS R32, [R23+0x3c0] ;  /* 0x0003c00017207984 */ /* 0x000fe20000000800 */
[----:B0-----:R-:W-:-:S03]  /*0a70*/  FFMA R35, R8, R35, R15 ;  /* 0x0000002308237223 */ /* 0x001fc6000000000f */
[----:B------:R-:W0:Y:S01]  /*0a80*/  LDS.128 R12, [R4+0x30] ;  /* 0x00003000040c7984 */ /* 0x000e220000000c00 */
[----:B------:R-:W-:-:S03]  /*0a90*/  FFMA R8, R30, R9, R35 ;  /* 0x000000091e087223 */ /* 0x000fc60000000023 */
[----:B------:R-:W5:Y:S01]  /*0aa0*/  LDS R30, [R23+0x340] ;  /* 0x00034000171e7984 */ /* 0x000f620000000800 */
[----:B-1----:R-:W-:-:S04]  /*0ab0*/  FFMA R9, R19, R10, R8 ;  /* 0x0000000a13097223 */ /* 0x002fc80000000008 */
[----:B---3--:R-:W-:-:S04]  /*0ac0*/  FFMA R34, R18, R11, R9 ;  /* 0x0000000b12227223 */ /* 0x008fc80000000009 */
[----:B0-----:R-:W-:-:S04]  /*0ad0*/  FFMA R33, R12, R33, R34 ;  /* 0x000000210c217223 */ /* 0x001fc80000000022 */
[----:B-----5:R-:W-:-:S04]  /*0ae0*/  FFMA R30, R30, R13, R33 ;  /* 0x0000000d1e1e7223 */ /* 0x020fc80000000021 */
[----:B------:R-:W-:-:S04]  /*0af0*/  FFMA R37, R37, R14, R30 ;  /* 0x0000000e25257223 */ /* 0x000fc8000000001e */
[----:B------:R-:W-:Y:S01]  /*0b00*/  FFMA R37, R32, R15, R37 ;  /* 0x0000000f20257223 */ /* 0x000fe20000000025 */
[----:B--2---:R-:W-:Y:S04]  /*0b10*/  STS [R22], R17 ;  /* 0x0000001116007388 */ /* 0x004fe80000000800 */
[----:B----4-:R-:W-:Y:S01]  /*0b20*/  STS [R21], R16 ;  /* 0x0000001015007388 */ /* 0x010fe20000000800 */
[----:B------:R-:W-:Y:S06]  /*0b30*/  BAR.SYNC.DEFER_BLOCKING 0x0 ;  /* 0x0000000000007b1d */ /* 0x000fec0000010000 */
[----:B------:R-:W-:Y:S04]  /*0b40*/  LDS R19, [R23] ;  /* 0x0000000017137984 */ /* 0x000fe80000000800 */
[----:B------:R-:W0:Y:S04]  /*0b50*/  LDS.128 R8, [R4] ;  /* 0x0000000004087984 */ /* 0x000e280000000c00 */
[----:B------:R-:W1:Y:S04]  /*0b60*/  LDS R18, [R23+0x40] ;  /* 0x0000400017127984 */ /* 0x000e680000000800 */
[----:B------:R-:W2:Y:S04]  /*0b70*/  LDS R35, [R23+0x80] ;  /* 0x0000800017237984 */ /* 0x000ea80000000800 */
[----:B------:R-:W3:Y:S04]  /*0b80*/  LDS R30, [R23+0xc0] ;  /* 0x0000c000171e7984 */ /* 0x000ee80000000800 */
[----:B------:R-:W-:Y:S04]  /*0b90*/  LDS R33, [R23+0x100] ;  /* 0x0001000017217984 */ /* 0x000fe80000000800 */
[----:B------:R-:W4:Y:S04]  /*0ba0*/  LDS.128 R12, [R4+0x10] ;  /* 0x00001000040c7984 */ /* 0x000f280000000c00 */
[----:B------:R-:W5:Y:S01]  /*0bb0*/  LDS R32, [R23+0x140] ;  /* 0x0001400017207984 */ /* 0x000f620000000800 */
[----:B0-----:R-:W-:-:S03]  /*0bc0*/  FFMA R19, R8, R19, R37 ;  /* 0x0000001308137223 */ /* 0x001fc60000000025 */
[----:B------:R-:W0:Y:S04]  /*0bd0*/  LDS R37, [R23+0x180] ;  /* 0x0001800017257984 */ /* 0x000e280000000800 */
[----:B------:R-:W0:Y:S01]  /*0be0*/  LDS R8, [R23+0x1c0] ;  /* 0x0001c00017087984 */ /* 0x000e220000000800 */
[----:B-1----:R-:W-:-:S04]  /*0bf0*/  FFMA R18, R18, R9, R19 ;  /* 0x0000000912127223 */ /* 0x002fc80000000013 */
[----:B--2---:R-:W-:Y:S02]  /*0c00*/  FFMA R9, R35, R10, R18 ;  /* 0x0000000a23097223 */ /* 0x004fe40000000012 */
[----:B------:R-:W-:Y:S04]  /*0c10*/  LDS R35, [R23+0x200] ;  /* 0x0002000017237984 */ /* 0x000fe80000000800 */
[----:B------:R-:W1:Y:S01]  /*0c20*/  LDS.128 R16, [R4+0x20] ;  /* 0x0000200004107984 */ /* 0x000e620000000c00 */
[----:B---3--:R-:W-:-:S03]  /*0c30*/  FFMA R9, R30, R11, R9 ;  /* 0x0000000b1e097223 */ /* 0x008fc60000000009 */
[----:B------:R-:W-:Y:S01]  /*0c40*/  LDS R30, [R23+0x340] ;  /* 0x00034000171e7984 */ /* 0x000fe20000000800 */
[----:B----4-:R-:W-:-:S03]  /*0c50*/  FFMA R9, R12, R33, R9 ;  /* 0x000000210c097223 */ /* 0x010fc60000000009 */
[----:B------:R-:W2:Y:S01]  /*0c60*/  LDS R12, [R23+0x240] ;  /* 0x00024000170c7984 */ /* 0x000ea20000000800 */
[----:B-----5:R-:W-:-:S03]  /*0c70*/  FFMA R32, R32, R13, R9 ;  /* 0x0000000d20207223 */ /* 0x020fc60000000009 */
[----:B------:R-:W3:Y:S04]  /*0c80*/  LDS R13, [R23+0x280] ;  /* 0x00028000170d7984 */ /* 0x000ee80000000800 */
[----:B------:R-:W-:Y:S01]  /*0c90*/  LDS R33, [R23+0x380] ;  /* 0x0003800017217984 */ /* 0x000fe20000000800 */
[----:B0-----:R-:W-:-:S03]  /*0ca0*/  FFMA R37, R37, R14, R32 ;  /* 0x0000000e25257223 */ /* 0x001fc60000000020 */
[----:B------:R-:W0:Y:S01]  /*0cb0*/  LDS R14, [R23+0x2c0] ;  /* 0x0002c000170e7984 */ /* 0x000e220000000800 */
[----:B------:R-:W-:-:S03]  /*0cc0*/  FFMA R37, R8, R15, R37 ;  /* 0x0000000f08257223 */ /* 0x000fc60000000025 */
[----:B------:R-:W-:Y:S04]  /*0cd0*/  LDS R15, [R23+0x300] ;  /* 0x00030000170f7984 */ /* 0x000fe80000000800 */
[----:B------:R-:W4:Y:S01]  /*0ce0*/  LDS.128 R8, [R4+0x30] ;  /* 0x0000300004087984 */ /* 0x000f220000000c00 */
[----:B-1----:R-:W-:-:S03]  /*0cf0*/  FFMA R35, R16, R35, R37 ;  /* 0x0000002310237223 */ /* 0x002fc60000000025 */
[----:B------:R-:W1:Y:S01]  /*0d00*/  LDS R16, [R23+0x3c0] ;  /* 0x0003c00017107984 */ /* 0x000e620000000800 */
[----:B------:R-:W-:Y:S01]  /*0d10*/  IADD3 R24, PT, PT, R24, 0x4, RZ ;  /* 0x0000000418187810 */ /* 0x000fe20007ffe0ff */
[----:B--2---:R-:W-:-:S04]  /*0d20*/  FFMA R12, R12, R17, R35 ;  /* 0x000000110c0c7223 */ /* 0x004fc80000000023 */
[----:B---3--:R-:W-:Y:S01]  /*0d30*/  FFMA R13, R13, R18, R12 ;  /* 0x000000120d0d7223 */ /* 0x008fe2000000000c */
[----:B------:R-:W-:-:S03]  /*0d40*/  ISETP.NE.AND P0, PT, R24, RZ, PT ;  /* 0x000000ff1800720c */ /* 0x000fc60003f05270 */
[----:B0-----:R-:W-:-:S04]  /*0d50*/  FFMA R13, R14, R19, R13 ;  /* 0x000000130e0d7223 */ /* 0x001fc8000000000d */
[----:B----4-:R-:W-:-:S04]  /*0d60*/  FFMA R13, R8, R15, R13 ;  /* 0x0000000f080d7223 */ /* 0x010fc8000000000d */
[----:B------:R-:W-:-:S04]  /*0d70*/  FFMA R30, R30, R9, R13 ;  /* 0x000000091e1e7223 */ /* 0x000fc8000000000d */
[----:B------:R-:W-:Y:S01]  /*0d80*/  FFMA R33, R33, R10, R30 ;  /* 0x0000000a21217223 */ /* 0x000fe2000000001e */
[----:B------:R-:W-:Y:S02]  /*0d90*/  IADD3 R26, PT, PT, R26, 0x40, RZ ;  /* 0x000000401a1a7810 */ /* 0x000fe40007ffe0ff */
[----:B------:R-:W-:Y:S01]  /*0da0*/  LEA R31, R2, R31, 0x6 ;  /* 0x0000001f021f7211 */ /* 0x000fe200078e30ff */
[----:B-1----:R-:W-:Y:S01]  /*0db0*/  FFMA R19, R16, R11, R33 ;  /* 0x0000000b10137223 */ /* 0x002fe20000000021 */
[C---:B------:R-:W-:Y:S02]  /*0dc0*/  LEA R29, R2.reuse, R29, 0x6 ;  /* 0x0000001d021d7211 */ /* 0x040fe400078e30ff */
[C---:B------:R-:W-:Y:S02]  /*0dd0*/  LEA R27, R2.reuse, R27, 0x6 ;  /* 0x0000001b021b7211 */ /* 0x040fe400078e30ff */
[----:B------:R-:W-:Y:S01]  /*0de0*/  LEA R25, R2, R25, 0x6 ;  /* 0x0000001902197211 */ /* 0x000fe200078e30ff */
[----:B------:R-:W-:Y:S06]  /*0df0*/  @P0 BRA `(.L_x_7) ;  /* 0xfffffff400340947 */ /* 0x000fec000383ffff */
.L_x_6:
        /* <DEDUP_REMOVED lines=13> */
[----:B-1----:R-:W-:-:S05]  /*0ed0*/  IMAD.WIDE.U32 R10, R13, 0x4, R8 ;  /* 0x000000040d0a7825 */ /* 0x002fca00078e0008 */
[----:B------:R-:W3:Y:S01]  /*0ee0*/  LDG.E R25, desc[UR8][R10.64] ;  /* 0x000000080a197981 */ /* 0x000ee2000c1e1900 */
[----:B------:R-:W-:-:S04]  /*0ef0*/  UIADD3 UR5, UPT, UPT, UR4, 0x400, URZ ;  /* 0x0000040004057890 */ /* 0x000fc8000fffe0ff */
[----:B------:R-:W-:Y:S01]  /*0f00*/  ULEA UR5, UR6, UR5, 0x18 ;  /* 0x0000000506057291 */ /* 0x000fe2000f8ec0ff */
[----:B------:R-:W-:-:S05]  /*0f10*/  LEA R30, R3, R4, 0x2 ;  /* 0x00000004031e7211 */ /* 0x000fca00078e10ff */
[----:B------:R-:W-:-:S04]  /*0f20*/  LEA R21, R3, UR5, 0x2 ;  /* 0x0000000503157c11 */ /* 0x000fc8000f8e10ff */
[----:B------:R-:W-:Y:S02]  /*0f30*/  LEA R32, R0, R21, 0x6 ;  /* 0x0000001500207211 */ /* 0x000fe400078e30ff */
[----:B------:R-:W-:-:S05]  /*0f40*/  IADD3 R12, PT, PT, R12, 0x10, RZ ;  /* 0x000000100c0c7810 */ /* 0x000fca0007ffe0ff */
[----:B------:R-:W-:-:S04]  /*0f50*/  IMAD R37, R12, R2, R7 ;  /* 0x000000020c257224 */ /* 0x000fc800078e0207 */
[----:B------:R-:W-:Y:S01]  /*0f60*/  IMAD.WIDE.U32 R36, R37, 0x4, R8 ;  /* 0x0000000425247825 */ /* 0x000fe200078e0008 */
[----:B--2---:R-:W-:Y:S04]  /*0f70*/  STS [R30], R23 ;  /* 0x000000171e007388 */ /* 0x004fe80000000800 */
[----:B---3--:R-:W-:Y:S01]  /*0f80*/  STS [R32], R25 ;  /* 0x0000001920007388 */ /* 0x008fe20000000800 */
[----:B------:R-:W-:Y:S06]  /*0f90*/  BAR.SYNC.DEFER_BLOCKING 0x0 ;  /* 0x0000000000007b1d */ /* 0x000fec0000010000 */
[----:B------:R0:W2:Y:S04]  /*0fa0*/  LDG.E R35, desc[UR8][R16.64+0x40] ;  /* 0x0000400810237981 */ /* 0x0000a8000c1e1900 */
[----:B------:R1:W3:Y:S04]  /*0fb0*/  LDG.E R33, desc[UR8][R36.64] ;  /* 0x0000000824217981 */ /* 0x0002e8000c1e1900 */
[----:B------:R-:W-:Y:S04]  /*0fc0*/  LDS R18, [R21] ;  /* 0x0000000015127984 */ /* 0x000fe80000000800 */
[----:B------:R-:W4:Y:S04]  /*0fd0*/  LDS.128 R12, [R4] ;  /* 0x00000000040c7984 */ /* 0x000f280000000c00 */
[----:B------:R-:W5:Y:S04]  /*0fe0*/  LDS R29, [R21+0x40] ;  /* 0x00004000151d7984 */ /* 0x000f680000000800 */
[----:B------:R-:W1:Y:S04]  /*0ff0*/  LDS R26, [R21+0x80] ;  /* 0x00008000151a7984 */ /* 0x000e680000000800 */
[----:B------:R-:W1:Y:S04]  /*1000*/  LDS R28, [R21+0xc0] ;  /* 0x0000c000151c7984 */ /* 0x000e680000000800 */
[----:B------:R-:W-:Y:S04]  /*1010*/  LDS R27, [R21+0x100] ;  /* 0x00010000151b7984 */ /* 0x000fe80000000800 */
[----:B------:R-:W1:Y:S04]  /*1020*/  LDS.128 R8, [R4+0x10] ;  /* 0x0000100004087984 */ /* 0x000e680000000c00 */
[----:B------:R-:W1:Y:S04]  /*1030*/  LDS R24, [R21+0x140] ;  /* 0x0001400015187984 */ /* 0x000e680000000800 */
[----:B------:R-:W1:Y:S04]  /*1040*/  LDS R23, [R21+0x180] ;  /* 0x0001800015177984 */ /* 0x000e680000000800 */
[----:B------:R-:W1:Y:S04]  /*1050*/  LDS R22, [R21+0x1c0] ;  /* 0x0001c00015167984 */ /* 0x000e680000000800 */
[----:B------:R-:W-:Y:S01]  /*1060*/  LDS R25, [R21+0x200] ;  /* 0x0002000015197984 */ /* 0x000fe20000000800 */
[----:B----4-:R-:W-:-:S03]  /*1070*/  FFMA R12, R12, R18, R19 ;  /* 0x000000120c0c7223 */ /* 0x010fc60000000013 */
[----:B------:R-:W-:Y:S01]  /*1080*/  LDS R31, [R21+0x280] ;  /* 0x00028000151f7984 */ /* 0x000fe20000000800 */
[----:B-----5:R-:W-:-:S03]  /*1090*/  FFMA R13, R29, R13, R12 ;  /* 0x0000000d1d0d7223 */ /* 0x020fc6000000000c */
[----:B0-----:R-:W0:Y:S01]  /*10a0*/  LDS.128 R16, [R4+0x20] ;  /* 0x0000200004107984 */ /* 0x001e220000000c00 */
[----:B-1----:R-:W-:-:S03]  /*10b0*/  FFMA R13, R26, R14, R13 ;  /* 0x0000000e1a0d7223 */ /* 0x002fc6000000000d */
[----:B------:R-:W-:Y:S01]  /*10c0*/  LDS R34, [R21+0x2c0] ;  /* 0x0002c00015227984 */ /* 0x000fe20000000800 */
[----:B------:R-:W-:-:S03]  /*10d0*/  FFMA R13, R28, R15, R13 ;  /* 0x0000000f1c0d7223 */ /* 0x000fc6000000000d */
[----:B------:R-:W1:Y:S04]  /*10e0*/  LDS R26, [R21+0x240] ;  /* 0x00024000151a7984 */ /* 0x000e680000000800 */
[----:B------:R-:W-:Y:S01]  /*10f0*/  LDS R29, [R21+0x380] ;  /* 0x00038000151d7984 */ /* 0x000fe20000000800 */
[----:B------:R-:W-:-:S03]  /*1100*/  FFMA R13, R8, R27, R13 ;  /* 0x0000001b080d7223 */ /* 0x000fc6000000000d */
[----:B------:R-:W-:Y:S01]  /*1110*/  LDS R28, [R21+0x3c0] ;  /* 0x0003c000151c7984 */ /* 0x000fe20000000800 */
[----:B------:R-:W-:-:S03]  /*1120*/  FFMA R8, R24, R9, R13 ;  /* 0x0000000918087223 */ /* 0x000fc6000000000d */
[----:B------:R-:W-:Y:S04]  /*1130*/  LDS R27, [R21+0x300] ;  /* 0x00030000151b7984 */ /* 0x000fe80000000800 */
[----:B------:R-:W4:Y:S04]  /*1140*/  LDS.128 R12, [R4+0x30] ;  /* 0x00003000040c7984 */ /* 0x000f280000000c00 */
[----:B------:R-:W5:Y:S01]  /*1150*/  LDS R24, [R21+0x340] ;  /* 0x0003400015187984 */ /* 0x000f620000000800 */
[----:B------:R-:W-:-:S04]  /*1160*/  FFMA R9, R23, R10, R8 ;  /* 0x0000000a17097223 */ /* 0x000fc80000000008 */
[----:B------:R-:W-:-:S04]  /*1170*/  FFMA R37, R22, R11, R9 ;  /* 0x0000000b16257223 */ /* 0x000fc80000000009 */
[----:B0-----:R-:W-:-:S04]  /*1180*/  FFMA R37, R16, R25, R37 ;  /* 0x0000001910257223 */ /* 0x001fc80000000025 */
[----:B-1----:R-:W-:-:S04]  /*1190*/  FFMA R16, R26, R17, R37 ;  /* 0x000000111a107223 */ /* 0x002fc80000000025 */
[----:B------:R-:W-:Y:S01]  /*11a0*/  FFMA R31, R31, R18, R16 ;  /* 0x000000121f1f7223 */ /* 0x000fe20000000010 */
[----:B------:R-:W-:Y:S01]  /*11b0*/  IADD3 R5, PT, PT, R5, 0x2, RZ ;  /* 0x0000000205057810 */ /* 0x000fe20007ffe0ff */
[----:B--2---:R-:W-:Y:S04]  /*11c0*/  STS [R30], R35 ;  /* 0x000000231e007388 */ /* 0x004fe80000000800 */
[----:B---3--:R0:W-:Y:S01]  /*11d0*/  STS [R32], R33 ;  /* 0x0000002120007388 */ /* 0x0081e20000000800 */
[----:B------:R-:W-:Y:S06]  /*11e0*/  BAR.SYNC.DEFER_BLOCKING 0x0 ;  /* 0x0000000000007b1d */ /* 0x000fec0000010000 */
[----:B------:R-:W-:Y:S04]  /*11f0*/  LDS R23, [R21] ;  /* 0x0000000015177984 */ /* 0x000fe80000000800 */
[----:B------:R-:W1:Y:S04]  /*1200*/  LDS.128 R8, [R4] ;  /* 0x0000000004087984 */ /* 0x000e680000000c00 */
[----:B------:R-:W2:Y:S04]  /*1210*/  LDS R22, [R21+0x40] ;  /* 0x0000400015167984 */ /* 0x000ea80000000800 */
[----:B------:R-:W3:Y:S04]  /*1220*/  LDS R25, [R21+0x80] ;  /* 0x0000800015197984 */ /* 0x000ee80000000800 */
[----:B------:R-:W3:Y:S01]  /*1230*/  LDS R26, [R21+0xc0] ;  /* 0x0000c000151a7984 */ /* 0x000ee20000000800 */
[----:B0-----:R-:W-:-:S03]  /*1240*/  FFMA R33, R34, R19, R31 ;  /* 0x0000001322217223 */ /* 0x001fc6000000001f */
[----:B------:R-:W-:Y:S01]  /*1250*/  LDS R31, [R21+0x100] ;  /* 0x00010000151f7984 */ /* 0x000fe20000000800 */
[----:B----4-:R-:W-:-:S03]  /*1260*/  FFMA R27, R12, R27, R33 ;  /* 0x0000001b0c1b7223 */ /* 0x010fc60000000021 */
[----:B------:R-:W0:Y:S01]  /*1270*/  LDS.128 R16, [R4+0x10] ;  /* 0x0000100004107984 */ /* 0x000e220000000c00 */
[----:B-----5:R-:W-:-:S03]  /*1280*/  FFMA R24, R24, R13, R27 ;  /* 0x0000000d18187223 */ /* 0x020fc6000000001b */
[----:B------:R-:W4:Y:S01]  /*1290*/  LDS R30, [R21+0x140] ;  /* 0x00014000151e7984 */ /* 0x000f220000000800 */
        /* <DEDUP_REMOVED lines=12> */
[----:B------:R-:W-:-:S03]  /*1360*/  FFMA R33, R26, R11, R25 ;  /* 0x0000000b1a217223 */ /* 0x000fc60000000019 */
[----:B------:R-:W-:Y:S04]  /*1370*/  LDS R25, [R21+0x300] ;  /* 0x0003000015197984 */ /* 0x000fe80000000800 */
[----:B------:R-:W3:Y:S01]  /*1380*/  LDS.128 R8, [R4+0x30] ;  /* 0x0000300004087984 */ /* 0x000ee20000000c00 */
[----:B0-----:R-:W-:-:S03]  /*1390*/  FFMA R33, R16, R31, R33 ;  /* 0x0000001f10217223 */ /* 0x001fc60000000021 */
[----:B------:R-:W0:Y:S04]  /*13a0*/  LDS R26, [R21+0x340] ;  /* 0x00034000151a7984 */ /* 0x000e280000000800 */
[----:B------:R-:W0:Y:S01]  /*13b0*/  LDS R31, [R21+0x380] ;  /* 0x00038000151f7984 */ /* 0x000e220000000800 */
[----:B----4-:R-:W-:-:S03]  /*13c0*/  FFMA R30, R30, R17, R33 ;  /* 0x000000111e1e7223 */ /* 0x010fc60000000021 */
[----:B------:R-:W4:Y:S01]  /*13d0*/  LDS R16, [R21+0x3c0] ;  /* 0x0003c00015107984 */ /* 0x000f220000000800 */
[----:B-----5:R-:W-:-:S04]  /*13e0*/  FFMA R27, R27, R18, R30 ;  /* 0x000000121b1b7223 */ /* 0x020fc8000000001e */
[----:B------:R-:W-:-:S04]  /*13f0*/  FFMA R19, R24, R19, R27 ;  /* 0x0000001318137223 */ /* 0x000fc8000000001b */
[----:B------:R-:W-:-:S04]  /*1400*/  FFMA R19, R12, R29, R19 ;  /* 0x0000001d0c137223 */ /* 0x000fc80000000013 */
[----:B-1----:R-:W-:-:S04]  /*1410*/  FFMA R28, R28, R13, R19 ;  /* 0x0000000d1c1c7223 */ /* 0x002fc80000000013 */
[----:B--2---:R-:W-:-:S04]  /*1420*/  FFMA R23, R23, R14, R28 ;  /* 0x0000000e17177223 */ /* 0x004fc8000000001c */
[----:B---3--:R-:W-:-:S04]  /*1430*/  FFMA R15, R22, R15, R23 ;  /* 0x0000000f160f7223 */ /* 0x008fc80000000017 */
[----:B------:R-:W-:-:S04]  /*1440*/  FFMA R15, R8, R25, R15 ;  /* 0x00000019080f7223 */ /* 0x000fc8000000000f */
[----:B0-----:R-:W-:-:S04]  /*1450*/  FFMA R26, R26, R9, R15 ;  /* 0x000000091a1a7223 */ /* 0x001fc8000000000f */
[----:B------:R-:W-:-:S04]  /*1460*/  FFMA R31, R31, R10, R26 ;  /* 0x0000000a1f1f7223 */ /* 0x000fc8000000001a */
[----:B----4-:R-:W-:-:S07]  /*1470*/  FFMA R19, R16, R11, R31 ;  /* 0x0000000b10137223 */ /* 0x010fce000000001f */
.L_x_8:
[----:B------:R-:W-:Y:S05]  /*1480*/  @P1 BRA `(.L_x_5) ;  /* 0x0000000000d41947 */ /* 0x000fea0003800000 */
[----:B------:R-:W0:Y:S01]  /*1490*/  LDC.64 R8, c[0x0][0x380] ;  /* 0x0000e000ff087b82 */ /* 0x000e220000000a00 */
[C---:B------:R-:W-:Y:S02]  /*14a0*/  LEA R10, R5.reuse, R0, 0x4 ;  /* 0x00000000050a7211 */ /* 0x040fe400078e20ff */
[----:B------:R-:W-:-:S03]  /*14b0*/  LEA R5, R5, R6, 0x4 ;  /* 0x0000000605057211 */ /* 0x000fc600078e20ff */
[----:B------:R-:W-:Y:S02]  /*14c0*/  IMAD R11, R10, R2, R7 ;  /* 0x000000020a0b7224 */ /* 0x000fe400078e0207 */
[----:B------:R-:W1:Y:S01]  /*14d0*/  LDC.64 R12, c[0x0][0x388] ;  /* 0x0000e200ff0c7b82 */ /* 0x000e620000000a00 */
[----:B0-----:R-:W-:-:S05]  /*14e0*/  IMAD.WIDE R8, R5, 0x4, R8 ;  /* 0x0000000405087825 */ /* 0x001fca00078e0208 */
        /* <DEDUP_REMOVED lines=9> */
[----:B---3--:R-:W-:Y:S01]  /*1580*/  STS [R23], R12 ;  /* 0x0000000c17007388 */ /* 0x008fe20000000800 */
        /* <DEDUP_REMOVED lines=37> */
.L_x_5:
[----:B------:R-:W0:Y:S01]  /*17e0*/  LDC.64 R4, c[0x0][0x390] ;  /* 0x0000e400ff047b82 */ /* 0x000e220000000a00 */
[----:B------:R-:W-:-:S04]  /*17f0*/  IMAD R3, R20, R2, R7 ;  /* 0x0000000214037224 */ /* 0x000fc800078e0207 */
[----:B0-----:R-:W-:-:S05]  /*1800*/  IMAD.WIDE R2, R3, 0x4, R4 ;  /* 0x0000000403027825 */ /* 0x001fca00078e0204 */
[----:B------:R-:W-:Y:S01]  /*1810*/  STG.E desc[UR8][R2.64], R19 ;  /* 0x0000001302007986 */ /* 0x000fe2000c101908 */
[----:B------:R-:W-:Y:S05]  /*1820*/  EXIT ;  /* 0x000000000000794d */ /* 0x000fea0003800000 */
.L_x_9:
        /* <DEDUP_REMOVED lines=13> */
.L_x_21:


//--------------------- .text._Z16matrixMulNoSync1PfS_S_i --------------------------
	.section	.text._Z16matrixMulNoSync1PfS_S_i,"ax",@progbits
	.align	128
        .global         _Z16matrixMulNoSync1PfS_S_i
        .type           _Z16matrixMulNoSync1PfS_S_i,@function
        .size           _Z16matrixMulNoSync1PfS_S_i,(.L_x_22 - _Z16matrixMulNoSync1PfS_S_i)
        .other          _Z16matrixMulNoSync1PfS_S_i,@"STO_CUDA_ENTRY STV_DEFAULT"
_Z16matrixMulNoSync1PfS_S_i:
.text._Z16matrixMulNoSync1PfS_S_i:
        /* <DEDUP_REMOVED lines=19> */
[----:B------:R-:W-:-:S04]  /*0130*/  IADD3 R0, PT, PT, R29, -0x1, RZ ;  /* 0xffffffff1d007810 */ /* 0x000fc80007ffe0ff */
[----:B------:R-:W-:Y:S02]  /*0140*/  ISETP.GE.U32.AND P0, PT, R0, 0x3, PT ;  /* 0x000000030000780c */ /* 0x000fe40003f06070 */
[----:B------:R-:W-:Y:S01]  /*0150*/  MOV R0, RZ ;  /* 0x000000ff00007202 */ /* 0x000fe20000000f00 */
[----:B0-----:R-:W-:-:S06]  /*0160*/  ULEA UR5, UR6, UR4, 0x18 ;  /* 0x0000000406057291 */ /* 0x001fcc000f8ec0ff */
[----:B------:R-:W-:-:S04]  /*0170*/  LEA R7, R3, UR5, 0x6 ;  /* 0x0000000503077c11 */ /* 0x000fc8000f8e30ff */
        /* <DEDUP_REMOVED lines=21> */
.L_x_12:
[----:B------:R-:W0:Y:S08]  /*02d0*/  LDC.64 R16, c[0x0][0x380] ;  /* 0x0000e000ff107b82 */ /* 0x000e300000000a00 */
[----:B------:R-:W1:Y:S01]  /*02e0*/  LDC.64 R18, c[0x0][0x388] ;  /* 0x0000e200ff127b82 */ /* 0x000e620000000a00 */
[----:B0-----:R-:W-:-:S05]  /*02f0*/  IMAD.WIDE R16, R27, 0x4, R16 ;  /* 0x000000041b107825 */ /* 0x001fca00078e0210 */
[----:B------:R-:W2:Y:S01]  /*0300*/  LDG.E R32, desc[UR8][R16.64] ;  /* 0x0000000810207981 */ /* 0x000ea2000c1e1900 */
[----:B-1----:R-:W-:-:S05]  /*0310*/  IMAD.WIDE.U32 R8, R24, 0x4, R18 ;  /* 0x0000000418087825 */ /* 0x002fca00078e0012 */
[----:B------:R-:W3:Y:S04]  /*0320*/  LDG.E R35, desc[UR8][R8.64] ;  /* 0x0000000808237981 */ /* 0x000ee8000c1e1900 */
[----:B--2---:R-:W-:Y:S04]  /*0330*/  STS [R23], R32 ;  /* 0x0000002017007388 */ /* 0x004fe80000000800 */
[----:B---3--:R-:W-:Y:S04]  /*0340*/  STS [R20], R35 ;  /* 0x0000002314007388 */ /* 0x008fe80000000800 */
[----:B------:R-:W-:Y:S04]  /*0350*/  LDS R10, [R22] ;  /* 0x00000000160a7984 */ /* 0x000fe80000000800 */
[----:B------:R-:W0:Y:S04]  /*0360*/  LDS.128 R12, [R7] ;  /* 0x00000000070c7984 */ /* 0x000e280000000c00 */
[----:B------:R-:W1:Y:S04]  /*0370*/  LDS R11, [R22+0x40] ;  /* 0x00004000160b7984 */ /* 0x000e680000000800 */
[----:B------:R-:W2:Y:S04]  /*0380*/  LDS R33, [R22+0x80] ;  /* 0x0000800016217984 */ /* 0x000ea80000000800 */
[----:B------:R-:W-:Y:S04]  /*0390*/  LDS R32, [R22+0x140] ;  /* 0x0001400016207984 */ /* 0x000fe80000000800 */
[----:B------:R-:W-:Y:S01]  /*03a0*/  LDS R37, [R22+0x340] ;  /* 0x0003400016257984 */ /* 0x000fe20000000800 */
[----:B0-----:R-:W-:-:S03]  /*03b0*/  FFMA R10, R12, R10, R31 ;  /* 0x0000000a0c0a7223 */ /* 0x001fc6000000001f */
[----:B------:R-:W0:Y:S01]  /*03c0*/  LDS R12, [R22+0xc0] ;  /* 0x0000c000160c7984 */ /* 0x000e220000000800 */
[----:B-1----:R-:W-:-:S03]  /*03d0*/  FFMA R34, R11, R13, R10 ;  /* 0x0000000d0b227223 */ /* 0x002fc6000000000a */
[----:B------:R-:W-:Y:S04]  /*03e0*/  LDS R13, [R22+0x100] ;  /* 0x00010000160d7984 */ /* 0x000fe80000000800 */
[----:B------:R-:W1:Y:S04]  /*03f0*/  LDS.128 R8, [R7+0x10] ;  /* 0x0000100007087984 */ /* 0x000e680000000c00 */
[----:B------:R-:W3:Y:S01]  /*0400*/  LDS R31, [R22+0x180] ;  /* 0x00018000161f7984 */ /* 0x000ee20000000800 */
[----:B--2---:R-:W-:-:S03]  /*0410*/  FFMA R33, R33, R14, R34 ;  /* 0x0000000e21217223 */ /* 0x004fc60000000022 */
[----:B------:R-:W-:Y:S01]  /*0420*/  LDS R34, [R22+0x3c0] ;  /* 0x0003c00016227984 */ /* 0x000fe20000000800 */
[----:B0-----:R-:W-:-:S03]  /*0430*/  FFMA R15, R12, R15, R33 ;  /* 0x0000000f0c0f7223 */ /* 0x001fc60000000021 */
[----:B------:R-:W-:Y:S01]  /*0440*/  LDS R33, [R22+0x240] ;  /* 0x0002400016217984 */ /* 0x000fe20000000800 */
[----:B-1----:R-:W-:-:S03]  /*0450*/  FFMA R13, R8, R13, R15 ;  /* 0x0000000d080d7223 */ /* 0x002fc6000000000f */
[----:B------:R-:W0:Y:S01]  /*0460*/  LDS R8, [R22+0x1c0] ;  /* 0x0001c00016087984 */ /* 0x000e220000000800 */
[----:B------:R-:W-:-:S03]  /*0470*/  FFMA R32, R32, R9, R13 ;  /* 0x0000000920207223 */ /* 0x000fc6000000000d */
[----:B------:R-:W-:Y:S04]  /*0480*/  LDS R9, [R22+0x200] ;  /* 0x0002000016097984 */ /* 0x000fe80000000800 */
[----:B------:R-:W1:Y:S01]  /*0490*/  LDS.128 R12, [R7+0x20] ;  /* 0x00002000070c7984 */ /* 0x000e620000000c00 */
[----:B---3--:R-:W-:-:S03]  /*04a0*/  FFMA R31, R31, R10, R32 ;  /* 0x0000000a1f1f7223 */ /* 0x008fc60000000020 */
[----:B------:R-:W2:Y:S04]  /*04b0*/  LDS R32, [R22+0x280] ;  /* 0x0002800016207984 */ /* 0x000ea80000000800 */
[----:B------:R-:W3:Y:S01]  /*04c0*/  LDS R10, [R22+0x2c0] ;  /* 0x0002c000160a7984 */ /* 0x000ee20000000800 */
[----:B0-----:R-:W-:-:S03]  /*04d0*/  FFMA R11, R8, R11, R31 ;  /* 0x0000000b080b7223 */ /* 0x001fc6000000001f */
[----:B------:R-:W-:Y:S01]  /*04e0*/  LDS R31, [R22+0x380] ;  /* 0x00038000161f7984 */ /* 0x000fe20000000800 */
[----:B-1----:R-:W-:-:S03]  /*04f0*/  FFMA R12, R12, R9, R11 ;  /* 0x000000090c0c7223 */ /* 0x002fc6000000000b */
[----:B------:R-:W-:Y:S01]  /*0500*/  LDS R9, [R22+0x300] ;  /* 0x0003000016097984 */ /* 0x000fe20000000800 */
[----:B------:R-:W-:-:S04]  /*0510*/  FFMA R13, R33, R13, R12 ;  /* 0x0000000d210d7223 */ /* 0x000fc8000000000c */
[----:B--2---:R-:W-:-:S04]  /*0520*/  FFMA R13, R32, R14, R13 ;  /* 0x0000000e200d7223 */ /* 0x004fc8000000000d */
[----:B---3--:R-:W-:Y:S02]  /*0530*/  FFMA R11, R10, R15, R13 ;  /* 0x0000000f0a0b7223 */ /* 0x008fe4000000000d */
[----:B------:R-:W0:Y:S01]  /*0540*/  LDS.128 R12, [R7+0x30] ;  /* 0x00003000070c7984 */ /* 0x000e220000000c00 */
[----:B------:R-:W-:Y:S01]  /*0550*/  IMAD.WIDE.U32 R32, R26, 0x4, R18 ;  /* 0x000000041a207825 */ /* 0x000fe200078e0012 */
[----:B------:R-:W-:Y:S06]  /*0560*/  BAR.SYNC.DEFER_BLOCKING 0x0 ;  /* 0x0000000000007b1d */ /* 0x000fec0000010000 */
[----:B------:R-:W2:Y:S04]  /*0570*/  LDG.E R33, desc[UR8][R32.64] ;  /* 0x0000000820217981 */ /* 0x000ea8000c1e1900 */
[----:B------:R-:W3:Y:S01]  /*0580*/  LDG.E R32, desc[UR8][R16.64+0x40] ;  /* 0x0000400810207981 */ /* 0x000ee2000c1e1900 */
[----:B0-----:R-:W-:-:S04]  /*0590*/  FFMA R12, R12, R9, R11 ;  /* 0x000000090c0c7223 */ /* 0x001fc8000000000b */
[----:B------:R-:W-:-:S04]  /*05a0*/  FFMA R36, R37, R13, R12 ;  /* 0x0000000d25247223 */ /* 0x000fc8000000000c */
[----:B------:R-:W-:-:S04]  /*05b0*/  FFMA R31, R31, R14, R36 ;  /* 0x0000000e1f1f7223 */ /* 0x000fc80000000024 */
[----:B------:R-:W-:Y:S01]  /*05c0*/  FFMA R15, R34, R15, R31 ;  /* 0x0000000f220f7223 */ /* 0x000fe2000000001f */
[----:B---3--:R-:W-:Y:S04]  /*05d0*/  STS [R23], R32 ;  /* 0x0000002017007388 */ /* 0x008fe80000000800 */
[----:B--2---:R-:W-:Y:S04]  /*05e0*/  STS [R20], R33 ;  /* 0x0000002114007388 */ /* 0x004fe80000000800 */
[----:B------:R-:W-:Y:S04]  /*05f0*/  LDS R35, [R22] ;  /* 0x0000000016237984 */ /* 0x000fe80000000800 */
[----:B------:R-:W0:Y:S04]  /*0600*/  LDS.128 R8, [R7] ;  /* 0x0000000007087984 */ /* 0x000e280000000c00 */
[----:B------:R-:W1:Y:S04]  /*0610*/  LDS R12, [R22+0x40] ;  /* 0x00004000160c7984 */ /* 0x000e680000000800 */
[----:B------:R-:W2:Y:S04]  /*0620*/  LDS R31, [R22+0x80] ;  /* 0x00008000161f7984 */ /* 0x000ea80000000800 */
[----:B------:R-:W-:Y:S04]  /*0630*/  LDS R32, [R22+0x140] ;  /* 0x0001400016207984 */ /* 0x000fe80000000800 */
[----:B------:R-:W-:Y:S04]  /*0640*/  LDS R33, [R22+0x180] ;  /* 0x0001800016217984 */ /* 0x000fe80000000800 */
[----:B------:R-:W-:Y:S01]  /*0650*/  LDS R37, [R22+0x340] ;  /* 0x0003400016257984 */ /* 0x000fe20000000800 */
[----:B0-----:R-:W-:-:S03]  /*0660*/  FFMA R15, R8, R35, R15 ;  /* 0x00000023080f7223 */ /* 0x001fc6000000000f */
[----:B------:R-:W0:Y:S01]  /*0670*/  LDS R8, [R22+0xc0] ;  /* 0x0000c00016087984 */ /* 0x000e220000000800 */
[----:B-1----:R-:W-:-:S03]  /*0680*/  FFMA R34, R12, R9, R15 ;  /* 0x000000090c227223 */ /* 0x002fc6000000000f */
[----:B------:R-:W-:Y:S04]  /*0690*/  LDS R9, [R22+0x100] ;  /* 0x0001000016097984 */ /* 0x000fe80000000800 */
[----:B------:R-:W1:Y:S01]  /*06a0*/  LDS.128 R12, [R7+0x10] ;  /* 0x00001000070c7984 */ /* 0x000e620000000c00 */
        /* <DEDUP_REMOVED lines=9> */
[----:B------:R-:W-:-:S03]  /*0740*/  FFMA R33, R33, R14, R32 ;  /* 0x0000000e21217223 */ /* 0x000fc60000000020 */
[----:B------:R-:W2:Y:S04]  /*0750*/  LDS R32, [R22+0x280] ;  /* 0x0002800016207984 */ /* 0x000ea80000000800 */
[----:B------:R-:W3:Y:S01]  /*0760*/  LDS R14, [R22+0x2c0] ;  /* 0x0002c000160e7984 */ /* 0x000ee20000000800 */
[----:B0-----:R-:W-:-:S04]  /*0770*/  FFMA R15, R12, R15, R33 ;  /* 0x0000000f0c0f7223 */ /* 0x001fc80000000021 */
[----:B-1----:R-:W-:-:S04]  /*0780*/  FFMA R8, R8, R13, R15 ;  /* 0x0000000d08087223 */ /* 0x002fc8000000000f */
[----:B------:R-:W-:Y:S02]  /*0790*/  FFMA R9, R31, R9, R8 ;  /* 0x000000091f097223 */ /* 0x000fe40000000008 */
[----:B------:R-:W-:Y:S02]  /*07a0*/  LDS R31, [R22+0x380] ;  /* 0x00038000161f7984 */ /* 0x000fe40000000800 */
[----:B--2---:R-:W-:Y:S02]  /*07b0*/  FFMA R13, R32, R10, R9 ;  /* 0x0000000a200d7223 */ /* 0x004fe40000000009 */
[----:B------:R-:W-:Y:S02]  /*07c0*/  LDS R9, [R22+0x300] ;  /* 0x0003000016097984 */ /* 0x000fe40000000800 */
        /* <DEDUP_REMOVED lines=10> */
[----:B------:R-:W-:Y:S01]  /*0870*/  IMAD.WIDE.U32 R18, R30, 0x4, R18 ;  /* 0x000000041e127825 */ /* 0x000fe200078e0012 */
[----:B---3--:R-:W-:Y:S04]  /*0880*/  STS [R23], R32 ;  /* 0x0000002017007388 */ /* 0x008fe80000000800 */
[----:B--2---:R-:W-:Y:S04]  /*0890*/  STS [R20], R33 ;  /* 0x0000002114007388 */ /* 0x004fe80000000800 */
        /* <DEDUP_REMOVED lines=13> */
[----:B------:R-:W2:Y:S01]  /*0970*/  LDS R31, [R22+0x180] ;  /* 0x00018000161f7984 */ /* 0x000ea20000000800 */
[----:B0-----:R-:W-:-:S03]  /*0980*/  FFMA R11, R35, R11, R10 ;  /* 0x0000000b230b7223 */ /* 0x001fc6000000000a */
[----:B------:R-:W-:Y:S01]  /*0990*/  LDS R35, [R22+0x240] ;  /* 0x0002400016237984 */ /* 0x000fe20000000800 */
[----:B-1----:R-:W-:-:S03]  /*09a0*/  FFMA R9, R12, R9, R11 ;  /* 0x000000090c097223 */ /* 0x002fc6000000000b */
[----:B------:R-:W0:Y:S01]  /*09b0*/  LDS R12, [R22+0x1c0] ;  /* 0x0001c000160c7984 */ /* 0x000e220000000800 */
[----:B---3--:R-:W-:-:S03]  /*09c0*/  FFMA R32, R8, R13, R9 ;  /* 0x0000000d08207223 */ /* 0x008fc60000000009 */
[----:B------:R-:W1:Y:S04]  /*09d0*/  LDS.128 R8, [R7+0x20] ;  /* 0x0000200007087984 */ /* 0x000e680000000c00 */
[----:B------:R-:W3:Y:S01]  /*09e0*/  LDS R13, [R22+0x280] ;  /* 0x00028000160d7984 */ /* 0x000ee20000000800 */
[----:B--2---:R-:W-:-:S03]  /*09f0*/  FFMA R31, R31, R14, R32 ;  /* 0x0000000e1f1f7223 */ /* 0x004fc60000000020 */
[----:B------:R-:W-:Y:S01]  /*0a00*/  LDS R32, [R22+0x3c0] ;  /* 0x0003c00016207984 */ /* 0x000fe20000000800 */
[----:B0-----:R-:W-:-:S04]  /*0a10*/  FFMA R15, R12, R15, R31 ;  /* 0x0000000f0c0f7223 */ /* 0x001fc8000000001f */
[----:B-1----:R-:W-:Y:S02]  /*0a20*/  FFMA R8, R8, R33, R15 ;  /* 0x0000002108087223 */ /* 0x002fe4000000000f */
[----:B------:R-:W-:Y:S02]  /*0a30*/  LDS R33, [R22+0x380] ;  /* 0x0003800016217984 */ /* 0x000fe40000000800 */
[----:B------:R-:W-:Y:S02]  /*0a40*/  FFMA R12, R35, R9, R8 ;  /* 0x00000009230c7223 */ /* 0x000fe40000000008 */
[----:B------:R-:W0:Y:S02]  /*0a50*/  LDS R8, [R22+0x2c0] ;  /* 0x0002c00016087984 */ /* 0x000e240000000800 */
[----:B---3--:R-:W-:Y:S02]  /*0a60*/  FFMA R9, R13, R10, R12 ;  /* 0x0000000a0d097223 */ /* 0x008fe4000000000c */
[----:B------:R-:W-:Y:S04]  /*0a70*/  LDS R35, [R22+0x300] ;  /* 0x0003000016237984 */ /* 0x000fe80000000800 */
[----:B------:R-:W1:Y:S01]  /*0a80*/  LDS.128 R12, [R7+0x30] ;  /* 0x00003000070c7984 */ /* 0x000e620000000c00 */
[----:B------:R-:W-:Y:S06]  /*0a90*/  BAR.SYNC.DEFER_BLOCKING 0x0 ;  /* 0x0000000000007b1d */ /* 0x000fec0000010000 */
[----:B------:R0:W2:Y:S04]  /*0aa0*/  LDG.E R16, desc[UR8][R16.64+0xc0] ;  /* 0x0000c00810107981 */ /* 0x0000a8000c1e1900 */
[----:B------:R-:W3:Y:S01]  /*0ab0*/  LDG.E R19, desc[UR8][R18.64] ;  /* 0x0000000812137981 */ /* 0x000ee2000c1e1900 */
[----:B0-----:R-:W-:-:S04]  /*0ac0*/  FFMA R17, R8, R11, R9 ;  /* 0x0000000b08117223 */ /* 0x001fc80000000009 */
[----:B-1----:R-:W-:-:S04]  /*0ad0*/  FFMA R35, R12, R35, R17 ;  /* 0x000000230c237223 */ /* 0x002fc80000000011 */
[----:B------:R-:W-:-:S04]  /*0ae0*/  FFMA R34, R34, R13, R35 ;  /* 0x0000000d22227223 */ /* 0x000fc80000000023 */
[----:B------:R-:W-:-:S04]  /*0af0*/  FFMA R33, R33, R14, R34 ;  /* 0x0000000e21217223 */ /* 0x000fc80000000022 */
[----:B------:R-:W-:Y:S01]  /*0b00*/  FFMA R17, R32, R15, R33 ;  /* 0x0000000f20117223 */ /* 0x000fe20000000021 */
[----:B------:R-:W-:-:S04]  /*0b10*/  IADD3 R25, PT, PT, R25, 0x4, RZ ;  /* 0x0000000419197810 */ /* 0x000fc80007ffe0ff */
[----:B------:R-:W-:Y:S02]  /*0b20*/  ISETP.NE.AND P0, PT, R25, RZ, PT ;  /* 0x000000ff1900720c */ /* 0x000fe40003f05270 */
[----:B------:R-:W-:Y:S02]  /*0b30*/  IADD3 R27, PT, PT, R27, 0x40, RZ ;  /* 0x000000401b1b7810 */ /* 0x000fe40007ffe0ff */
[C---:B------:R-:W-:Y:S02]  /*0b40*/  LEA R30, R5.reuse, R30, 0x6 ;  /* 0x0000001e051e7211 */ /* 0x040fe400078e30ff */
[C---:B------:R-:W-:Y:S02]  /*0b50*/  LEA R28, R5.reuse, R28, 0x6 ;  /* 0x0000001c051c7211 */ /* 0x040fe400078e30ff */
[C---:B------:R-:W-:Y:S02]  /*0b60*/  LEA R26, R5.reuse, R26, 0x6 ;  /* 0x0000001a051a7211 */ /* 0x040fe400078e30ff */
        /* <DEDUP_REMOVED lines=11> */
[----:B------:R-:W5:Y:S01]  /*0c20*/  LDS R35, [R22+0x180] ;  /* 0x0001800016237984 */ /* 0x000f620000000800 */
[----:B0-----:R-:W-:-:S03]  /*0c30*/  FFMA R17, R8, R31, R17 ;  /* 0x0000001f08117223 */ /* 0x001fc60000000011 */
[----:B------:R-:W0:Y:S01]  /*0c40*/  LDS R8, [R22+0x1c0] ;  /* 0x0001c00016087984 */ /* 0x000e220000000800 */
[----:B-1----:R-:W-:-:S03]  /*0c50*/  FFMA R36, R36, R9, R17 ;  /* 0x0000000924247223 */ /* 0x002fc60000000011 */
[----:B------:R-:W-:Y:S04]  /*0c60*/  LDS R31, [R22+0x200] ;  /* 0x00020000161f7984 */ /* 0x000fe80000000800 */
[----:B------:R-:W1:Y:S01]  /*0c70*/  LDS.128 R16, [R7+0x20] ;  /* 0x0000200007107984 */ /* 0x000e620000000c00 */
[----:B--2---:R-:W-:-:S04]  /*0c80*/  FFMA R37, R37, R10, R36 ;  /* 0x0000000a25257223 */ /* 0x004fc80000000024 */
[----:B---3--:R-:W-:-:S04]  /*0c90*/  FFMA R11, R34, R11, R37 ;  /* 0x0000000b220b7223 */ /* 0x008fc80000000025 */
[----:B----4-:R-:W-:Y:S02]  /*0ca0*/  FFMA R11, R12, R33, R11 ;  /* 0x000000210c0b7223 */ /* 0x010fe4000000000b */
[----:B------:R-:W2:Y:S02]  /*0cb0*/  LDS R12, [R22+0x240] ;  /* 0x00024000160c7984 */ /* 0x000ea40000000800 */
[----:B-----5:R-:W-:Y:S02]  /*0cc0*/  FFMA R32, R32, R13, R11 ;  /* 0x0000000d20207223 */ /* 0x020fe4000000000b */
[----:B------:R-:W3:Y:S02]  /*0cd0*/  LDS R13, [R22+0x280] ;  /* 0x00028000160d7984 */ /* 0x000ee40000000800 */
[----:B------:R-:W-:Y:S02]  /*0ce0*/  FFMA R35, R35, R14, R32 ;  /* 0x0000000e23237223 */ /* 0x000fe40000000020 */
[----:B------:R-:W4:Y:S04]  /*0cf0*/  LDS R14, [R22+0x2c0] ;  /* 0x0002c000160e7984 */ /* 0x000f280000000800 */
[----:B------:R-:W-:Y:S01]  /*0d00*/  LDS R32, [R22+0x340] ;  /* 0x0003400016207984 */ /* 0x000fe20000000800 */
[----:B0-----:R-:W-:-:S03]  /*0d10*/  FFMA R35, R8, R15, R35 ;  /* 0x0000000f08237223 */ /* 0x001fc60000000023 */
[----:B------:R-:W-:Y:S04]  /*0d20*/  LDS R15, [R22+0x300] ;  /* 0x00030000160f7984 */ /* 0x000fe80000000800 */
[----:B------:R-:W0:Y:S01]  /*0d30*/  LDS.128 R8, [R7+0x30] ;  /* 0x0000300007087984 */ /* 0x000e220000000c00 */
[----:B-1----:R-:W-:-:S03]  /*0d40*/  FFMA R35, R16, R31, R35 ;  /* 0x0000001f10237223 */ /* 0x002fc60000000023 */
[----:B------:R-:W1:Y:S04]  /*0d50*/  LDS R31, [R22+0x380] ;  /* 0x00038000161f7984 */ /* 0x000e680000000800 */
[----:B------:R-:W5:Y:S01]  /*0d60*/  LDS R16, [R22+0x3c0] ;  /* 0x0003c00016107984 */ /* 0x000f620000000800 */
[----:B--2---:R-:W-:-:S04]  /*0d70*/  FFMA R12, R12, R17, R35 ;  /* 0x000000110c0c7223 */ /* 0x004fc80000000023 */
[----:B---3--:R-:W-:-:S04]  /*0d80*/  FFMA R13, R13, R18, R12 ;  /* 0x000000120d0d7223 */ /* 0x008fc8000000000c */
[----:B----4-:R-:W-:-:S04]  /*0d90*/  FFMA R13, R14, R19, R13 ;  /* 0x000000130e0d7223 */ /* 0x010fc8000000000d */
[----:B0-----:R-:W-:-:S04]  /*0da0*/  FFMA R13, R8, R15, R13 ;  /* 0x0000000f080d7223 */ /* 0x001fc8000000000d */
[----:B------:R-:W-:-:S04]  /*0db0*/  FFMA R32, R32, R9, R13 ;  /* 0x0000000920207223 */ /* 0x000fc8000000000d */
[----:B-1----:R-:W-:-:S04]  /*0dc0*/  FFMA R31, R31, R10, R32 ;  /* 0x0000000a1f1f7223 */ /* 0x002fc80000000020 */
[----:B-----5:R-:W-:Y:S01]  /*0dd0*/  FFMA R31, R16, R11, R31 ;  /* 0x0000000b101f7223 */ /* 0x020fe2000000001f */
[----:B------:R-:W-:Y:S06]  /*0de0*/  BAR.SYNC.DEFER_BLOCKING 0x0 ;  /* 0x0000000000007b1d */ /* 0x000fec0000010000 */
[----:B------:R-:W-:Y:S05]  /*0df0*/  @P0 BRA `(.L_x_12) ;  /* 0xfffffff400340947 */ /* 0x000fea000383ffff */
.L_x_11:
        /* <DEDUP_REMOVED lines=20> */
[----:B------:R-:W-:Y:S01]  /*0f40*/  IADD3 R18, PT, PT, R18, 0x10, RZ ;  /* 0x0000001012127810 */ /* 0x000fe20007ffe0ff */
        /* <DEDUP_REMOVED lines=12> */
[----:B------:R-:W-:Y:S01]  /*1010*/  LDS R28, [R20+0x3c0] ;  /* 0x0003c000141c7984 */ /* 0x000fe20000000800 */
[----:B0-----:R-:W-:-:S03]  /*1020*/  FFMA R8, R8, R27, R31 ;  /* 0x0000001b08087223 */ /* 0x001fc6000000001f */
[----:B------:R-:W-:Y:S01]  /*1030*/  LDS R27, [R20+0x200] ;  /* 0x00020000141b7984 */ /* 0x000fe20000000800 */
[----:B-1----:R-:W-:-:S03]  /*1040*/  FFMA R9, R29, R9, R8 ;  /* 0x000000091d097223 */ /* 0x002fc60000000008 */
[----:B------:R-:W-:Y:S01]  /*1050*/  LDS R29, [R20+0x300] ;  /* 0x00030000141d7984 */ /* 0x000fe20000000800 */
[----:B--2---:R-:W-:-:S03]  /*1060*/  FFMA R10, R30, R10, R9 ;  /* 0x0000000a1e0a7223 */ /* 0x004fc60000000009 */
[----:B------:R-:W-:Y:S01]  /*1070*/  LDS R30, [R20+0x240] ;  /* 0x00024000141e7984 */ /* 0x000fe20000000800 */
[----:B---3--:R-:W-:-:S03]  /*1080*/  FFMA R11, R35, R11, R10 ;  /* 0x0000000b230b7223 */ /* 0x008fc6000000000a */
[----:B------:R-:W-:Y:S04]  /*1090*/  LDS R35, [R20+0x280] ;  /* 0x0002800014237984 */ /* 0x000fe80000000800 */
[----:B------:R-:W-:Y:S01]  /*10a0*/  LDS R31, [R20+0x380] ;  /* 0x00038000141f7984 */ /* 0x000fe20000000800 */
[----:B----4-:R-:W-:-:S03]  /*10b0*/  FFMA R11, R12, R34, R11 ;  /* 0x000000220c0b7223 */ /* 0x010fc6000000000b */
[----:B------:R-:W-:Y:S01]  /*10c0*/  LDS R34, [R20+0x2c0] ;  /* 0x0002c00014227984 */ /* 0x000fe20000000800 */
[----:B-----5:R-:W-:Y:S01]  /*10d0*/  FFMA R26, R26, R13, R11 ;  /* 0x0000000d1a1a7223 */ /* 0x020fe2000000000b */
[----:B------:R-:W-:Y:S02]  /*10e0*/  IMAD R13, R18, R5, R4 ;  /* 0x00000005120d7224 */ /* 0x000fe400078e0204 */
[----:B------:R-:W0:Y:S01]  /*10f0*/  LDS.128 R8, [R7+0x20] ;  /* 0x0000200007087984 */ /* 0x000e220000000c00 */
[----:B------:R-:W-:Y:S01]  /*1100*/  FFMA R19, R19, R14, R26 ;  /* 0x0000000e13137223 */ /* 0x000fe2000000001a */
[----:B------:R-:W-:Y:S02]  /*1110*/  IMAD.WIDE.U32 R12, R13, 0x4, R16 ;  /* 0x000000040d0c7825 */ /* 0x000fe400078e0010 */
[----:B------:R-:W-:Y:S02]  /*1120*/  LDS R26, [R20+0x340] ;  /* 0x00034000141a7984 */ /* 0x000fe40000000800 */
[----:B------:R-:W-:-:S02]  /*1130*/  FFMA R37, R24, R15, R19 ;  /* 0x0000000f18257223 */ /* 0x000fc40000000013 */
[----:B------:R-:W1:Y:S01]  /*1140*/  LDS.128 R16, [R7+0x30] ;  /* 0x0000300007107984 */ /* 0x000e620000000c00 */
[----:B------:R-:W-:Y:S06]  /*1150*/  BAR.SYNC.DEFER_BLOCKING 0x0 ;  /* 0x0000000000007b1d */ /* 0x000fec0000010000 */
[----:B------:R-:W2:Y:S04]  /*1160*/  LDG.E R23, desc[UR8][R22.64+0x40] ;  /* 0x0000400816177981 */ /* 0x000ea8000c1e1900 */
[----:B------:R-:W3:Y:S01]  /*1170*/  LDG.E R36, desc[UR8][R12.64] ;  /* 0x000000080c247981 */ /* 0x000ee2000c1e1900 */
[----:B0-----:R-:W-:-:S04]  /*1180*/  FFMA R37, R8, R27, R37 ;  /* 0x0000001b08257223 */ /* 0x001fc80000000025 */
[----:B------:R-:W-:-:S04]  /*1190*/  FFMA R8, R30, R9, R37 ;  /* 0x000000091e087223 */ /* 0x000fc80000000025 */
[----:B------:R-:W-:-:S04]  /*11a0*/  FFMA R35, R35, R10, R8 ;  /* 0x0000000a23237223 */ /* 0x000fc80000000008 */
[----:B------:R-:W-:-:S04]  /*11b0*/  FFMA R35, R34, R11, R35 ;  /* 0x0000000b22237223 */ /* 0x000fc80000000023 */
[----:B-1----:R-:W-:-:S04]  /*11c0*/  FFMA R29, R16, R29, R35 ;  /* 0x0000001d101d7223 */ /* 0x002fc80000000023 */
[----:B------:R-:W-:-:S04]  /*11d0*/  FFMA R26, R26, R17, R29 ;  /* 0x000000111a1a7223 */ /* 0x000fc8000000001d */
[----:B------:R-:W-:Y:S01]  /*11e0*/  FFMA R31, R31, R18, R26 ;  /* 0x000000121f1f7223 */ /* 0x000fe2000000001a */
[----:B------:R-:W-:Y:S01]  /*11f0*/  IADD3 R0, PT, PT, R0, 0x2, RZ ;  /* 0x0000000200007810 */ /* 0x000fe20007ffe0ff */
[----:B--2---:R-:W-:Y:S04]  /*1200*/  STS [R32], R23 ;  /* 0x0000001720007388 */ /* 0x004fe80000000800 */
[----:B---3--:R0:W-:Y:S04]  /*1210*/  STS [R33], R36 ;  /* 0x0000002421007388 */ /* 0x0081e80000000800 */
[----:B------:R-:W-:Y:S04]  /*1220*/  LDS R25, [R20] ;  /* 0x0000000014197984 */ /* 0x000fe80000000800 */
[----:B------:R-:W1:Y:S04]  /*1230*/  LDS.128 R12, [R7] ;  /* 0x00000000070c7984 */ /* 0x000e680000000c00 */
[----:B------:R-:W2:Y:S04]  /*1240*/  LDS R24, [R20+0x40] ;  /* 0x0000400014187984 */ /* 0x000ea80000000800 */
[----:B------:R-:W3:Y:S04]  /*1250*/  LDS R27, [R20+0x80] ;  /* 0x00008000141b7984 */ /* 0x000ee80000000800 */
[----:B------:R-:W4:Y:S04]  /*1260*/  LDS R30, [R20+0xc0] ;  /* 0x0000c000141e7984 */ /* 0x000f280000000800 */
[----:B------:R-:W-:Y:S04]  /*1270*/  LDS R23, [R20+0x100] ;  /* 0x0001000014177984 */ /* 0x000fe80000000800 */
[----:B------:R-:W5:Y:S04]  /*1280*/  LDS.128 R8, [R7+0x10] ;  /* 0x0000100007087984 */ /* 0x000f680000000c00 */
[----:B------:R-:W5:Y:S04]  /*1290*/  LDS R22, [R20+0x140] ;  /* 0x0001400014167984 */ /* 0x000f680000000800 */
[----:B------:R-:W5:Y:S01]  /*12a0*/  LDS R29, [R20+0x180] ;  /* 0x00018000141d7984 */ /* 0x000f620000000800 */
[----:B0-----:R-:W-:-:S03]  /*12b0*/  FFMA R33, R28, R19, R31 ;  /* 0x000000131c217223 */ /* 0x001fc6000000001f */
[----:B------:R-:W0:Y:S04]  /*12c0*/  LDS R26, [R20+0x1c0] ;  /* 0x0001c000141a7984 */ /* 0x000e280000000800 */
[----:B------:R-:W-:Y:S04]  /*12d0*/  LDS R31, [R20+0x200] ;  /* 0x00020000141f7984 */ /* 0x000fe80000000800 */
[----:B------:R-:W0:Y:S01]  /*12e0*/  LDS.128 R16, [R7+0x20] ;  /* 0x0000200007107984 */ /* 0x000e220000000c00 */
        /* <DEDUP_REMOVED lines=9> */
[----:B-----5:R-:W-:-:S03]  /*1380*/  FFMA R33, R8, R23, R33 ;  /* 0x0000001708217223 */ /* 0x020fc60000000021 */
[----:B------:R-:W5:Y:S04]  /*1390*/  LDS R30, [R20+0x340] ;  /* 0x00034000141e7984 */ /* 0x000f680000000800 */
[----:B------:R-:W5:Y:S01]  /*13a0*/  LDS R23, [R20+0x380] ;  /* 0x0003800014177984 */ /* 0x000f620000000800 */
[----:B------:R-:W-:-:S03]  /*13b0*/  FFMA R22, R22, R9, R33 ;  /* 0x0000000916167223 */ /* 0x000fc60000000021 */
[----:B------:R-:W5:Y:S01]  /*13c0*/  LDS R8, [R20+0x3c0] ;  /* 0x0003c00014087984 */ /* 0x000f620000000800 */
[----:B------:R-:W-:-:S04]  /*13d0*/  FFMA R29, R29, R10, R22 ;  /* 0x0000000a1d1d7223 */ /* 0x000fc80000000016 */
[----:B0-----:R-:W-:-:S04]  /*13e0*/  FFMA R11, R26, R11, R29 ;  /* 0x0000000b1a0b7223 */ /* 0x001fc8000000001d */
[----:B------:R-:W-:-:S04]  /*13f0*/  FFMA R11, R16, R31, R11 ;  /* 0x0000001f100b7223 */ /* 0x000fc8000000000b */
[----:B-1----:R-:W-:-:S04]  /*1400*/  FFMA R28, R28, R17, R11 ;  /* 0x000000111c1c7223 */ /* 0x002fc8000000000b */
[----:B--2---:R-:W-:-:S04]  /*1410*/  FFMA R25, R25, R18, R28 ;  /* 0x0000001219197223 */ /* 0x004fc8000000001c */
[----:B---3--:R-:W-:-:S04]  /*1420*/  FFMA R19, R24, R19, R25 ;  /* 0x0000001318137223 */ /* 0x008fc80000000019 */
[----:B----4-:R-:W-:-:S04]  /*1430*/  FFMA R19, R12, R27, R19 ;  /* 0x0000001b0c137223 */ /* 0x010fc80000000013 */
[----:B-----5:R-:W-:-:S04]  /*1440*/  FFMA R30, R30, R13, R19 ;  /* 0x0000000d1e1e7223 */ /* 0x020fc80000000013 */
[----:B------:R-:W-:-:S04]  /*1450*/  FFMA R23, R23, R14, R30 ;  /* 0x0000000e17177223 */ /* 0x000fc8000000001e */
[----:B------:R-:W-:Y:S01]  /*1460*/  FFMA R31, R8, R15, R23 ;  /* 0x0000000f081f7223 */ /* 0x000fe20000000017 */
[----:B------:R-:W-:Y:S06]  /*1470*/  BAR.SYNC.DEFER_BLOCKING 0x0 ;  /* 0x0000000000007b1d */ /* 0x000fec0000010000 */
.L_x_13:
        /* <DEDUP_REMOVED lines=52> */
[----:B------:R-:W-:Y:S01]  /*17c0*/  FFMA R31, R3, R31, R16 ;  /* 0x0000001f031f7223 */ /* 0x000fe20000000010 */
[----:B------:R-:W-:Y:S06]  /*17d0*/  BAR.SYNC.DEFER_BLOCKING 0x0 ;  /* 0x0000000000007b1d */ /* 0x000fec0000010000 */
.L_x_10:
[----:B------:R-:W0:Y:S01]  /*17e0*/  LDC.64 R2, c[0x0][0x390] ;  /* 0x0000e400ff027b82 */ /* 0x000e220000000a00 */
[----:B------:R-:W-:-:S04]  /*17f0*/  IMAD R5, R6, R5, R4 ;  /* 0x0000000506057224 */ /* 0x000fc800078e0204 */
[----:B0-----:R-:W-:-:S05]  /*1800*/  IMAD.WIDE R2, R5, 0x4, R2 ;  /* 0x0000000405027825 */ /* 0x001fca00078e0202 */
[----:B------:R-:W-:Y:S01]  /*1810*/  STG.E desc[UR8][R2.64], R31 ;  /* 0x0000001f02007986 */ /* 0x000fe2000c101908 */
[----:B------:R-:W-:Y:S05]  /*1820*/  EXIT ;  /* 0x000000000000794d */ /* 0x000fea0003800000 */
.L_x_14:
        /* <DEDUP_REMOVED lines=13> */
.L_x_22:


//--------------------- .text._Z16matrixMulCorrectPfS_S_i --------------------------
	.section	.text._Z16matrixMulCorrectPfS_S_i,"ax",@progbits
	.align	128
        .global         _Z16matrixMulCorrectPfS_S_i
        .type           _Z16matrixMulCorrectPfS_S_i,@function
        .size           _Z16matrixMulCorrectPfS_S_i,(.L_x_23 - _Z16matrixMulCorrectPfS_S_i)
        .other          _Z16matrixMulCorrectPfS_S_i,@"STO_CUDA_ENTRY STV_DEFAULT"
_Z16matrixMulCorrectPfS_S_i:
.text._Z16matrixMulCorrectPfS_S_i:
        /* <DEDUP_REMOVED lines=45> */
.L_x_17:
[----:B------:R-:W0:Y:S08]  /*02d0*/  LDC.64 R16, c[0x0][0x380] ;  /* 0x0000e000ff107b82 */ /* 0x000e300000000a00 */
[----:B------:R-:W1:Y:S01]  /*02e0*/  LDC.64 R18, c[0x0][0x388] ;  /* 0x0000e200ff127b82 */ /* 0x000e620000000a00 */
[----:B0-----:R-:W-:-:S05]  /*02f0*/  IMAD.WIDE R16, R27, 0x4, R16 ;  /* 0x000000041b107825 */ /* 0x001fca00078e0210 */
[----:B------:R-:W2:Y:S01]  /*0300*/  LDG.E R10, desc[UR8][R16.64] ;  /* 0x00000008100a7981 */ /* 0x000ea2000c1e1900 */
[----:B-1----:R-:W-:-:S05]  /*0310*/  IMAD.WIDE.U32 R8, R24, 0x4, R18 ;  /* 0x0000000418087825 */ /* 0x002fca00078e0012 */
[----:B------:R-:W3:Y:S04]  /*0320*/  LDG.E R35, desc[UR8][R8.64] ;  /* 0x0000000808237981 */ /* 0x000ee8000c1e1900 */
[----:B--2---:R-:W-:Y:S04]  /*0330*/  STS [R23], R10 ;  /* 0x0000000a17007388 */ /* 0x004fe80000000800 */
[----:B---3--:R-:W-:Y:S01]  /*0340*/  STS [R20], R35 ;  /* 0x0000002314007388 */ /* 0x008fe20000000800 */
[----:B------:R-:W-:Y:S06]  /*0350*/  BAR.SYNC.DEFER_BLOCKING 0x0 ;  /* 0x0000000000007b1d */ /* 0x000fec0000010000 */
[----:B------:R-:W-:Y:S04]  /*0360*/  LDS R11, [R22] ;  /* 0x00000000160b7984 */ /* 0x000fe80000000800 */
[----:B------:R-:W0:Y:S04]  /*0370*/  LDS.128 R12, [R7] ;  /* 0x00000000070c7984 */ /* 0x000e280000000c00 */
[----:B------:R-:W1:Y:S04]  /*0380*/  LDS R37, [R22+0x40] ;  /* 0x0000400016257984 */ /* 0x000e680000000800 */
[----:B------:R-:W2:Y:S01]  /*0390*/  LDS R33, [R22+0x80] ;  /* 0x0000800016217984 */ /* 0x000ea20000000800 */
[----:B0-----:R-:W-:-:S03]  /*03a0*/  FFMA R32, R12, R11, R31 ;  /* 0x0000000b0c207223 */ /* 0x001fc6000000001f */
[----:B------:R-:W0:Y:S01]  /*03b0*/  LDS R12, [R22+0xc0] ;  /* 0x0000c000160c7984 */ /* 0x000e220000000800 */
[----:B-1----:R-:W-:-:S03]  /*03c0*/  FFMA R34, R37, R13, R32 ;  /* 0x0000000d25227223 */ /* 0x002fc60000000020 */
[----:B------:R-:W-:Y:S04]  /*03d0*/  LDS R13, [R22+0x100] ;  /* 0x00010000160d7984 */ /* 0x000fe80000000800 */
[----:B------:R-:W1:Y:S04]  /*03e0*/  LDS.128 R8, [R7+0x10] ;  /* 0x0000100007087984 */ /* 0x000e680000000c00 */
[----:B------:R-:W3:Y:S04]  /*03f0*/  LDS R32, [R22+0x140] ;  /* 0x0001400016207984 */ /* 0x000ee80000000800 */
[----:B------:R-:W4:Y:S01]  /*0400*/  LDS R31, [R22+0x180] ;  /* 0x00018000161f7984 */ /* 0x000f220000000800 */
[----:B--2---:R-:W-:-:S03]  /*0410*/  FFMA R33, R33, R14, R34 ;  /* 0x0000000e21217223 */ /* 0x004fc60000000022 */
[----:B------:R-:W-:Y:S04]  /*0420*/  LDS R37, [R22+0x340] ;  /* 0x0003400016257984 */ /* 0x000fe80000000800 */
[----:B------:R-:W-:Y:S01]  /*0430*/  LDS R34, [R22+0x3c0] ;  /* 0x0003c00016227984 */ /* 0x000fe20000000800 */
[----:B0-----:R-:W-:-:S03]  /*0440*/  FFMA R15, R12, R15, R33 ;  /* 0x0000000f0c0f7223 */ /* 0x001fc60000000021 */
[----:B------:R-:W-:Y:S01]  /*0450*/  LDS R33, [R22+0x240] ;  /* 0x0002400016217984 */ /* 0x000fe20000000800 */
[----:B-1----:R-:W-:-:S03]  /*0460*/  FFMA R13, R8, R13, R15 ;  /* 0x0000000d080d7223 */ /* 0x002fc6000000000f */
[----:B------:R-:W0:Y:S01]  /*0470*/  LDS R8, [R22+0x1c0] ;  /* 0x0001c00016087984 */ /* 0x000e220000000800 */
[----:B---3--:R-:W-:-:S03]  /*0480*/  FFMA R32, R32, R9, R13 ;  /* 0x0000000920207223 */ /* 0x008fc6000000000d */
[----:B------:R-:W-:Y:S04]  /*0490*/  LDS R9, [R22+0x200] ;  /* 0x0002000016097984 */ /* 0x000fe80000000800 */
[----:B------:R-:W1:Y:S01]  /*04a0*/  LDS.128 R12, [R7+0x20] ;  /* 0x00002000070c7984 */ /* 0x000e620000000c00 */
[----:B----4-:R-:W-:-:S03]  /*04b0*/  FFMA R31, R31, R10, R32 ;  /* 0x0000000a1f1f7223 */ /* 0x010fc60000000020 */
        /* <DEDUP_REMOVED lines=19> */
[----:B--2---:R-:W-:Y:S01]  /*05f0*/  STS [R20], R33 ;  /* 0x0000002114007388 */ /* 0x004fe20000000800 */
[----:B------:R-:W-:Y:S06]  /*0600*/  BAR.SYNC.DEFER_BLOCKING 0x0 ;  /* 0x0000000000007b1d */ /* 0x000fec0000010000 */
        /* <DEDUP_REMOVED lines=131> */
.L_x_16:
        /* <DEDUP_REMOVED lines=63> */
[----:B------:R-:W-:-:S04]  /*1230*/  FFMA R31, R31, R18, R26 ;  /* 0x000000121f1f7223 */ /* 0x000fc8000000001a */
[----:B------:R-:W-:Y:S01]  /*1240*/  FFMA R33, R28, R19, R31 ;  /* 0x000000131c217223 */ /* 0x000fe2000000001f */
        /* <DEDUP_REMOVED lines=26> */
[----:B------:R-:W4:Y:S04]  /*13f0*/  LDS R22, [R20+0x340] ;  /* 0x0003400014167984 */ /* 0x000f280000000800 */
[----:B------:R-:W4:Y:S01]  /*1400*/  LDS R23, [R20+0x380] ;  /* 0x0003800014177984 */ /* 0x000f220000000800 */
[----:B-----5:R-:W-:-:S03]  /*1410*/  FFMA R30, R30, R9, R33 ;  /* 0x000000091e1e7223 */ /* 0x020fc60000000021 */
        /* <DEDUP_REMOVED lines=9> */
[----:B------:R-:W-:-:S04]  /*14b0*/  FFMA R23, R23, R14, R22 ;  /* 0x0000000e17177223 */ /* 0x000fc80000000016 */
[----:B-----5:R-:W-:Y:S01]  /*14c0*/  FFMA R31, R8, R15, R23 ;  /* 0x0000000f081f7223 */ /* 0x020fe20000000017 */
[----:B------:R-:W-:Y:S06]  /*14d0*/  BAR.SYNC.DEFER_BLOCKING 0x0 ;  /* 0x0000000000007b1d */ /* 0x000fec0000010000 */
.L_x_18:
        /* <DEDUP_REMOVED lines=55> */
.L_x_15:
[----:B------:R-:W0:Y:S01]  /*1850*/  LDC.64 R2, c[0x0][0x390] ;  /* 0x0000e400ff027b82 */ /* 0x000e220000000a00 */
[----:B------:R-:W-:-:S04]  /*1860*/  IMAD R5, R6, R5, R4 ;  /* 0x0000000506057224 */ /* 0x000fc800078e0204 */
[----:B0-----:R-:W-:-:S05]  /*1870*/  IMAD.WIDE R2, R5, 0x4, R2 ;  /* 0x0000000405027825 */ /* 0x001fca00078e0202 */
[----:B------:R-:W-:Y:S01]  /*1880*/  STG.E desc[UR8][R2.64], R31 ;  /* 0x0000001f02007986 */ /* 0x000fe2000c101908 */
[----:B------:R-:W-:Y:S05]  /*1890*/  EXIT ;  /* 0x000000000000794d */ /* 0x000fea0003800000 */
.L_x_19:
        /* <DEDUP_REMOVED lines=14> */
.L_x_23:


//--------------------- .nv.shared._Z19matrixMulNoSyncBothPfS_S_i --------------------------
	.section	.nv.shared._Z19matrixMulNoSyncBothPfS_S_i,"aw",@nobits
	.sectionflags	@""
	.align	4
.nv.shared._Z19matrixMulNoSyncBothPfS_S_i:
	.zero		3072


//--------------------- .nv.shared.reserved.0     --------------------------
	.section	.nv.shared.reserved.0,"aw",@nobits
	.weak		__nv_reservedSMEM_offset_0_alias
	.size		__nv_reservedSMEM_offset_0_alias, 0, 64
	.other		__nv_reservedSMEM_offset_0_alias,@"STO_CUDA_RESERVED_SHARED STV_DEFAULT"
__nv_reservedSMEM_offset_0_alias:
	.zero		0
	.zero		64


//--------------------- .nv.shared._Z16matrixMulNoSync2PfS_S_i --------------------------
	.section	.nv.shared._Z16matrixMulNoSync2PfS_S_i,"aw",@nobits
	.sectionflags	@""
	.align	4
.nv.shared._Z16matrixMulNoSync2PfS_S_i:
	.zero		3072


//--------------------- .nv.shared._Z16matrixMulNoSync1PfS_S_i --------------------------
	.section	.nv.shared._Z16matrixMulNoSync1PfS_S_i,"aw",@nobits
	.sectionflags	@""
	.align	4
.nv.shared._Z16matrixMulNoSync1PfS_S_i:
	.zero		3072


//--------------------- .nv.shared._Z16matrixMulCorrectPfS_S_i --------------------------
	.section	.nv.shared._Z16matrixMulCorrectPfS_S_i,"aw",@nobits
	.sectionflags	@""
	.align	4
.nv.shared._Z16matrixMulCorrectPfS_S_i:
	.zero		3072


//--------------------- .nv.constant0._Z19matrixMulNoSyncBothPfS_S_i --------------------------
	.section	.nv.constant0._Z19matrixMulNoSyncBothPfS_S_i,"a",@progbits
	.sectionflags	@""
	.align	4
.nv.constant0._Z19matrixMulNoSyncBothPfS_S_i:
	.zero		924


//--------------------- .nv.constant0._Z16matrixMulNoSync2PfS_S_i --------------------------
	.section	.nv.constant0._Z16matrixMulNoSync2PfS_S_i,"a",@progbits
	.sectionflags	@""
	.align	4
.nv.constant0._Z16matrixMulNoSync2PfS_S_i:
	.zero		924


//--------------------- .nv.constant0._Z16matrixMulNoSync1PfS_S_i --------------------------
	.section	.nv.constant0._Z16matrixMulNoSync1PfS_S_i,"a",@progbits
	.sectionflags	@""
	.align	4
.nv.constant0._Z16matrixMulNoSync1PfS_S_i:
	.zero		924


//--------------------- .nv.constant0._Z16matrixMulCorrectPfS_S_i --------------------------
	.section	.nv.constant0._Z16matrixMulCorrectPfS_S_i,"a",@progbits
	.sectionflags	@""
	.align	4
.nv.constant0._Z16matrixMulCorrectPfS_S_i:
	.zero		924


//--------------------- SYMBOLS --------------------------

	.type		.nv.reservedSmem.offset0,@object
	.size		.nv.reservedSmem.offset0,0x4
	.type		.nv.reservedSmem.cap,@object
	.size		.nv.reservedSmem.cap,0x4
